//
// Generated by NVIDIA NVVM Compiler
//
// Compiler Build ID: CL-36424714
// Cuda compilation tools, release 13.0, V13.0.88
// Based on NVVM 20.0.0
//

.version 9.0
.target sm_100
.address_size 64

	// .globl	_Z11mine_kernelmPmPi
.const .align 4 .b8 K[256] = {152, 47, 138, 66, 145, 68, 55, 113, 207, 251, 192, 181, 165, 219, 181, 233, 91, 194, 86, 57, 241, 17, 241, 89, 164, 130, 63, 146, 213, 94, 28, 171, 152, 170, 7, 216, 1, 91, 131, 18, 190, 133, 49, 36, 195, 125, 12, 85, 116, 93, 190, 114, 254, 177, 222, 128, 167, 6, 220, 155, 116, 241, 155, 193, 193, 105, 155, 228, 134, 71, 190, 239, 198, 157, 193, 15, 204, 161, 12, 36, 111, 44, 233, 45, 170, 132, 116, 74, 220, 169, 176, 92, 218, 136, 249, 118, 82, 81, 62, 152, 109, 198, 49, 168, 200, 39, 3, 176, 199, 127, 89, 191, 243, 11, 224, 198, 71, 145, 167, 213, 81, 99, 202, 6, 103, 41, 41, 20, 133, 10, 183, 39, 56, 33, 27, 46, 252, 109, 44, 77, 19, 13, 56, 83, 84, 115, 10, 101, 187, 10, 106, 118, 46, 201, 194, 129, 133, 44, 114, 146, 161, 232, 191, 162, 75, 102, 26, 168, 112, 139, 75, 194, 163, 81, 108, 199, 25, 232, 146, 209, 36, 6, 153, 214, 133, 53, 14, 244, 112, 160, 106, 16, 22, 193, 164, 25, 8, 108, 55, 30, 76, 119, 72, 39, 181, 188, 176, 52, 179, 12, 28, 57, 74, 170, 216, 78, 79, 202, 156, 91, 243, 111, 46, 104, 238, 130, 143, 116, 111, 99, 165, 120, 20, 120, 200, 132, 8, 2, 199, 140, 250, 255, 190, 144, 235, 108, 80, 164, 247, 163, 249, 190, 242, 120, 113, 198};
.const .align 4 .b8 d_midstate[32];
.const .align 1 .b8 d_prefix_tail[64];
.const .align 4 .u32 d_prefix_tail_len;
.const .align 1 .b8 d_suffix[8];
.const .align 4 .u32 d_suffix_len;
.const .align 8 .u64 d_midstate_bytes;
.const .align 4 .u32 d_difficulty_bits;

.visible .entry _Z11mine_kernelmPmPi(
	.param .u64 _Z11mine_kernelmPmPi_param_0,
	.param .u64 .ptr .align 1 _Z11mine_kernelmPmPi_param_1,
	.param .u64 .ptr .align 1 _Z11mine_kernelmPmPi_param_2
)
{
	.local .align 16 .b8 	__local_depot0[256];
	.reg .b64 	%SP;
	.reg .b64 	%SPL;
	.reg .pred 	%p<35>;
	.reg .b16 	%rs<56>;
	.reg .b32 	%r<2705>;
	.reg .b64 	%rd<122>;

	mov.u64 	%SPL, __local_depot0;
	ld.param.u64 	%rd46, [_Z11mine_kernelmPmPi_param_0];
	ld.param.u64 	%rd48, [_Z11mine_kernelmPmPi_param_2];
	cvta.to.global.u64 	%rd1, %rd48;
	add.u64 	%rd2, %SPL, 0;
	add.u64 	%rd3, %SPL, 32;
	add.u64 	%rd4, %SPL, 224;
	ld.global.u32 	%r150, [%rd1];
	setp.ne.s32 	%p1, %r150, 0;
	@%p1 bra 	$L__BB0_50;
	mov.u32 	%r152, %ctaid.x;
	mov.u32 	%r153, %ntid.x;
	mul.wide.u32 	%rd52, %r152, %r153;
	mov.u32 	%r154, %tid.x;
	cvt.u64.u32 	%rd53, %r154;
	add.s64 	%rd54, %rd52, %rd53;
	add.s64 	%rd5, %rd54, %rd46;
	ld.const.u32 	%r1, [d_prefix_tail_len];
	setp.lt.s32 	%p2, %r1, 1;
	mov.b32 	%r2663, 0;
	@%p2 bra 	$L__BB0_8;
	and.b32  	%r2, %r1, 3;
	setp.lt.u32 	%p3, %r1, 4;
	mov.b32 	%r2663, 0;
	@%p3 bra 	$L__BB0_5;
	and.b32  	%r2663, %r1, 2147483644;
	mov.u64 	%rd56, d_prefix_tail;
	add.s64 	%rd109, %rd56, 1;
	neg.s32 	%r2659, %r2663;
	mov.u64 	%rd110, %rd3;
$L__BB0_4:
	ld.const.u8 	%r157, [%rd109+2];
	ld.const.u8 	%r158, [%rd109+1];
	prmt.b32 	%r159, %r158, %r157, 0x3340U;
	ld.const.u8 	%r160, [%rd109];
	ld.const.u8 	%r161, [%rd109+-1];
	prmt.b32 	%r162, %r161, %r160, 0x3340U;
	prmt.b32 	%r163, %r162, %r159, 0x5410U;
	st.local.u32 	[%rd110], %r163;
	add.s32 	%r2659, %r2659, 4;
	add.s64 	%rd110, %rd110, 4;
	add.s64 	%rd109, %rd109, 4;
	setp.ne.s32 	%p4, %r2659, 0;
	@%p4 bra 	$L__BB0_4;
$L__BB0_5:
	setp.eq.s32 	%p5, %r2, 0;
	@%p5 bra 	$L__BB0_8;
	cvt.u64.u32 	%rd57, %r2663;
	add.s64 	%rd112, %rd3, %rd57;
	mov.u64 	%rd58, d_prefix_tail;
	add.s64 	%rd111, %rd58, %rd57;
	neg.s32 	%r2662, %r2;
	add.s32 	%r2663, %r2663, %r2;
$L__BB0_7:
	.pragma "nounroll";
	ld.const.u8 	%rs3, [%rd111];
	st.local.u8 	[%rd112], %rs3;
	add.s64 	%rd112, %rd112, 1;
	add.s64 	%rd111, %rd111, 1;
	add.s32 	%r2662, %r2662, 1;
	setp.ne.s32 	%p6, %r2662, 0;
	@%p6 bra 	$L__BB0_7;
$L__BB0_8:
	cvt.u64.u32 	%rd16, %r2663;
	add.s64 	%rd17, %rd3, %rd16;
	setp.eq.s64 	%p7, %rd5, 0;
	@%p7 bra 	$L__BB0_51;
	mov.b32 	%r2672, 0;
	mov.b32 	%r2665, -1;
	mov.b16 	%rs55, 1;
	mov.b32 	%r2664, 1;
	mov.u64 	%rd113, %rd5;
$L__BB0_10:
	mov.u32 	%r16, %r2672;
	mov.u16 	%rs1, %rs55;
	mov.u32 	%r14, %r2664;
	mul.hi.u64 	%rd59, %rd113, -3689348814741910323;
	shr.u64 	%rd19, %rd59, 3;
	mul.lo.s64 	%rd60, %rd19, 10;
	sub.s64 	%rd61, %rd113, %rd60;
	cvt.u16.u64 	%rs5, %rd61;
	add.s16 	%rs6, %rs5, 48;
	add.s32 	%r2672, %r16, 1;
	cvt.u64.u32 	%rd62, %r16;
	add.s64 	%rd63, %rd2, %rd62;
	st.local.u8 	[%rd63], %rs6;
	setp.gt.u64 	%p8, %rd113, 9;
	add.s32 	%r2665, %r2665, 1;
	add.s16 	%rs55, %rs1, 1;
	add.s32 	%r2664, %r14, 1;
	mov.u64 	%rd113, %rd19;
	@%p8 bra 	$L__BB0_10;
	setp.lt.u32 	%p9, %r16, 3;
	mov.b32 	%r2669, 0;
	@%p9 bra 	$L__BB0_14;
	and.b32  	%r169, %r14, -4;
	neg.s32 	%r2667, %r169;
	add.s64 	%rd64, %rd16, %rd3;
	add.s64 	%rd114, %rd64, 3;
	cvt.s64.s32 	%rd65, %r2665;
	add.s64 	%rd66, %rd2, %rd65;
	add.s64 	%rd21, %rd66, -1;
	mov.b32 	%r2669, 0;
$L__BB0_13:
	cvt.s64.s32 	%rd67, %r2669;
	sub.s64 	%rd68, %rd21, %rd67;
	ld.local.u8 	%rs7, [%rd68+1];
	st.local.u8 	[%rd114+-3], %rs7;
	ld.local.u8 	%rs8, [%rd68];
	st.local.u8 	[%rd114+-2], %rs8;
	ld.local.u8 	%rs9, [%rd68+-1];
	st.local.u8 	[%rd114+-1], %rs9;
	ld.local.u8 	%rs10, [%rd68+-2];
	st.local.u8 	[%rd114], %rs10;
	add.s32 	%r2669, %r2669, 4;
	add.s32 	%r2667, %r2667, 4;
	add.s64 	%rd114, %rd114, 4;
	setp.ne.s32 	%p10, %r2667, 0;
	@%p10 bra 	$L__BB0_13;
$L__BB0_14:
	and.b32  	%r170, %r2672, 3;
	setp.eq.s32 	%p11, %r170, 0;
	@%p11 bra 	$L__BB0_17;
	cvt.u64.u32 	%rd69, %r2669;
	add.s64 	%rd70, %rd16, %rd69;
	add.s64 	%rd115, %rd3, %rd70;
	cvt.s64.s32 	%rd71, %r2665;
	add.s64 	%rd25, %rd2, %rd71;
	cvt.u32.u16 	%r171, %rs1;
	and.b32  	%r172, %r171, 3;
	neg.s32 	%r2670, %r172;
$L__BB0_16:
	.pragma "nounroll";
	cvt.s64.s32 	%rd72, %r2669;
	sub.s64 	%rd73, %rd25, %rd72;
	ld.local.u8 	%rs11, [%rd73];
	st.local.u8 	[%rd115], %rs11;
	add.s32 	%r2669, %r2669, 1;
	add.s64 	%rd115, %rd115, 1;
	add.s32 	%r2670, %r2670, 1;
	setp.ne.s32 	%p12, %r2670, 0;
	@%p12 bra 	$L__BB0_16;
$L__BB0_17:
	cvt.u32.u64 	%r174, %rd16;
	add.s32 	%r2693, %r2672, %r174;
	ld.const.u32 	%r33, [d_suffix_len];
	setp.lt.s32 	%p13, %r33, 1;
	@%p13 bra 	$L__BB0_24;
	and.b32  	%r34, %r33, 3;
	setp.lt.u32 	%p14, %r33, 4;
	mov.b32 	%r2676, 0;
	@%p14 bra 	$L__BB0_21;
	and.b32  	%r2676, %r33, 2147483644;
	neg.s32 	%r2673, %r2676;
	cvt.u64.u32 	%rd75, %r2693;
	add.s64 	%rd76, %rd75, %rd3;
	add.s64 	%rd117, %rd76, 1;
	mov.u64 	%rd77, d_suffix;
	add.s64 	%rd116, %rd77, 3;
$L__BB0_20:
	ld.const.u8 	%rs13, [%rd116+-3];
	st.local.u8 	[%rd117+-1], %rs13;
	ld.const.u8 	%rs14, [%rd116+-2];
	st.local.u8 	[%rd117], %rs14;
	ld.const.u8 	%rs15, [%rd116+-1];
	st.local.u8 	[%rd117+1], %rs15;
	ld.const.u8 	%rs16, [%rd116];
	add.s32 	%r2693, %r2693, 4;
	st.local.u8 	[%rd117+2], %rs16;
	add.s32 	%r2673, %r2673, 4;
	add.s64 	%rd117, %rd117, 4;
	add.s64 	%rd116, %rd116, 4;
	setp.ne.s32 	%p15, %r2673, 0;
	@%p15 bra 	$L__BB0_20;
$L__BB0_21:
	setp.eq.s32 	%p16, %r34, 0;
	@%p16 bra 	$L__BB0_24;
	cvt.u64.u32 	%rd78, %r2676;
	mov.u64 	%rd79, d_suffix;
	add.s64 	%rd119, %rd79, %rd78;
	cvt.u64.u32 	%rd80, %r2693;
	add.s64 	%rd118, %rd3, %rd80;
	neg.s32 	%r2678, %r34;
	add.s32 	%r2693, %r2693, %r34;
$L__BB0_23:
	.pragma "nounroll";
	ld.const.u8 	%rs17, [%rd119];
	st.local.u8 	[%rd118], %rs17;
	add.s64 	%rd119, %rd119, 1;
	add.s64 	%rd118, %rd118, 1;
	add.s32 	%r2678, %r2678, 1;
	setp.ne.s32 	%p17, %r2678, 0;
	@%p17 bra 	$L__BB0_23;
$L__BB0_24:
	ld.const.u64 	%rd81, [d_midstate_bytes];
	cvt.u64.u32 	%rd82, %r2693;
	add.s64 	%rd39, %rd81, %rd82;
	add.s64 	%rd83, %rd3, %rd82;
	mov.b16 	%rs18, 128;
	st.local.u8 	[%rd83], %rs18;
	add.s32 	%r177, %r2693, 72;
	and.b32  	%r49, %r177, 2147483584;
	add.s32 	%r2694, %r2693, 1;
	add.s32 	%r178, %r49, -8;
	setp.ge.s32 	%p18, %r2694, %r178;
	@%p18 bra 	$L__BB0_38;
	sub.s32 	%r180, %r49, %r2693;
	add.s32 	%r51, %r180, -9;
	add.s32 	%r181, %r180, -10;
	and.b32  	%r52, %r51, 15;
	setp.lt.u32 	%p19, %r181, 15;
	@%p19 bra 	$L__BB0_29;
	and.b32  	%r182, %r51, -16;
	neg.s32 	%r2680, %r182;
$L__BB0_27:
	.pragma "nounroll";
	add.s32 	%r183, %r2693, 1;
	cvt.u64.u32 	%rd84, %r183;
	add.s64 	%rd85, %rd3, %rd84;
	mov.b16 	%rs19, 0;
	st.local.u8 	[%rd85], %rs19;
	st.local.u8 	[%rd85+1], %rs19;
	st.local.u8 	[%rd85+2], %rs19;
	st.local.u8 	[%rd85+3], %rs19;
	st.local.u8 	[%rd85+4], %rs19;
	st.local.u8 	[%rd85+5], %rs19;
	st.local.u8 	[%rd85+6], %rs19;
	st.local.u8 	[%rd85+7], %rs19;
	st.local.u8 	[%rd85+8], %rs19;
	st.local.u8 	[%rd85+9], %rs19;
	st.local.u8 	[%rd85+10], %rs19;
	st.local.u8 	[%rd85+11], %rs19;
	st.local.u8 	[%rd85+12], %rs19;
	st.local.u8 	[%rd85+13], %rs19;
	st.local.u8 	[%rd85+14], %rs19;
	st.local.u8 	[%rd85+15], %rs19;
	add.s32 	%r2693, %r2693, 16;
	add.s32 	%r2680, %r2680, 16;
	setp.ne.s32 	%p20, %r2680, 0;
	@%p20 bra 	$L__BB0_27;
	add.s32 	%r2694, %r2693, 1;
$L__BB0_29:
	setp.eq.s32 	%p21, %r52, 0;
	@%p21 bra 	$L__BB0_38;
	and.b32  	%r62, %r51, 7;
	setp.lt.u32 	%p22, %r52, 8;
	@%p22 bra 	$L__BB0_32;
	cvt.u64.u32 	%rd86, %r2694;
	add.s64 	%rd87, %rd3, %rd86;
	mov.b16 	%rs20, 0;
	st.local.u8 	[%rd87], %rs20;
	st.local.u8 	[%rd87+1], %rs20;
	st.local.u8 	[%rd87+2], %rs20;
	st.local.u8 	[%rd87+3], %rs20;
	st.local.u8 	[%rd87+4], %rs20;
	st.local.u8 	[%rd87+5], %rs20;
	st.local.u8 	[%rd87+6], %rs20;
	add.s32 	%r2693, %r2694, 7;
	st.local.u8 	[%rd87+7], %rs20;
	add.s32 	%r2694, %r2694, 8;
$L__BB0_32:
	setp.eq.s32 	%p23, %r62, 0;
	@%p23 bra 	$L__BB0_38;
	and.b32  	%r68, %r51, 3;
	setp.lt.u32 	%p24, %r62, 4;
	@%p24 bra 	$L__BB0_35;
	cvt.u64.u32 	%rd88, %r2694;
	add.s64 	%rd89, %rd3, %rd88;
	mov.b16 	%rs21, 0;
	st.local.u8 	[%rd89], %rs21;
	st.local.u8 	[%rd89+1], %rs21;
	st.local.u8 	[%rd89+2], %rs21;
	add.s32 	%r2693, %r2694, 3;
	st.local.u8 	[%rd89+3], %rs21;
	add.s32 	%r2694, %r2694, 4;
$L__BB0_35:
	setp.eq.s32 	%p25, %r68, 0;
	@%p25 bra 	$L__BB0_38;
	cvt.u64.u32 	%rd90, %r2694;
	add.s64 	%rd120, %rd3, %rd90;
	neg.s32 	%r2691, %r68;
$L__BB0_37:
	.pragma "nounroll";
	mov.u32 	%r2693, %r2694;
	mov.b16 	%rs22, 0;
	st.local.u8 	[%rd120], %rs22;
	add.s32 	%r2694, %r2693, 1;
	add.s64 	%rd120, %rd120, 1;
	add.s32 	%r2691, %r2691, 1;
	setp.ne.s32 	%p26, %r2691, 0;
	@%p26 bra 	$L__BB0_37;
$L__BB0_38:
	shl.b64 	%rd91, %rd39, 3;
	shr.u64 	%rd92, %rd39, 53;
	cvt.u64.u32 	%rd93, %r2694;
	add.s64 	%rd94, %rd3, %rd93;
	st.local.u8 	[%rd94], %rd92;
	shr.u64 	%rd95, %rd39, 45;
	cvt.u64.u32 	%rd96, %r2693;
	add.s64 	%rd97, %rd3, %rd96;
	st.local.u8 	[%rd97+2], %rd95;
	shr.u64 	%rd98, %rd39, 37;
	st.local.u8 	[%rd97+3], %rd98;
	shr.u64 	%rd99, %rd39, 29;
	st.local.u8 	[%rd97+4], %rd99;
	shr.u64 	%rd100, %rd39, 21;
	st.local.u8 	[%rd97+5], %rd100;
	shr.u64 	%rd101, %rd39, 13;
	st.local.u8 	[%rd97+6], %rd101;
	shr.u64 	%rd102, %rd39, 5;
	st.local.u8 	[%rd97+7], %rd102;
	st.local.u8 	[%rd97+8], %rd91;
	ld.const.u32 	%r2702, [d_midstate];
	ld.const.u32 	%r2701, [d_midstate+4];
	ld.const.u32 	%r2700, [d_midstate+8];
	ld.const.u32 	%r2699, [d_midstate+12];
	st.local.v4.u32 	[%rd4], {%r2702, %r2701, %r2700, %r2699};
	ld.const.u32 	%r2698, [d_midstate+16];
	ld.const.u32 	%r2697, [d_midstate+20];
	ld.const.u32 	%r2696, [d_midstate+24];
	ld.const.u32 	%r2695, [d_midstate+28];
	st.local.v4.u32 	[%rd4+16], {%r2698, %r2697, %r2696, %r2695};
	setp.eq.s32 	%p27, %r49, 0;
	@%p27 bra 	$L__BB0_42;
	ld.const.u32 	%r89, [K+12];
	ld.const.u32 	%r90, [K+16];
	ld.const.u32 	%r91, [K+20];
	ld.const.u32 	%r92, [K+24];
	ld.const.u32 	%r93, [K+28];
	ld.const.u32 	%r94, [K+32];
	ld.const.u32 	%r95, [K+44];
	ld.const.u32 	%r96, [K+48];
	ld.const.u32 	%r97, [K+52];
	ld.const.u32 	%r98, [K+56];
	ld.const.u32 	%r99, [K+60];
	ld.const.u32 	%r100, [K+64];
	ld.const.u32 	%r101, [K+68];
	ld.const.u32 	%r102, [K+72];
	ld.const.u32 	%r103, [K+76];
	ld.const.u32 	%r104, [K+80];
	ld.const.u32 	%r105, [K+84];
	ld.const.u32 	%r106, [K+88];
	ld.const.u32 	%r107, [K+92];
	ld.const.u32 	%r108, [K+96];
	ld.const.u32 	%r109, [K+108];
	ld.const.u32 	%r110, [K+112];
	ld.const.u32 	%r111, [K+116];
	ld.const.u32 	%r112, [K+120];
	ld.const.u32 	%r113, [K+124];
	ld.const.u32 	%r114, [K+128];
	ld.const.u32 	%r115, [K+132];
	ld.const.u32 	%r116, [K+136];
	ld.const.u32 	%r117, [K+140];
	ld.const.u32 	%r118, [K+144];
	ld.const.u32 	%r119, [K+148];
	ld.const.u32 	%r120, [K+152];
	ld.const.u32 	%r121, [K+156];
	ld.const.u32 	%r122, [K+160];
	ld.const.u32 	%r123, [K+164];
	ld.const.u32 	%r124, [K+168];
	ld.const.u32 	%r125, [K+172];
	ld.const.u32 	%r126, [K+236];
	add.s64 	%rd121, %rd3, 32;
	mov.b32 	%r2703, 0;
	ld.const.u32 	%r1014, [K];
	ld.const.u32 	%r1040, [K+4];
	ld.const.u32 	%r1066, [K+8];
	ld.const.u32 	%r1242, [K+36];
	ld.const.u32 	%r1268, [K+40];
	ld.const.u32 	%r1644, [K+100];
	ld.const.u32 	%r1670, [K+104];
	ld.const.u32 	%r2121, [K+176];
	ld.const.u32 	%r2147, [K+180];
	ld.const.u32 	%r2173, [K+184];
	ld.const.u32 	%r2199, [K+188];
	ld.const.u32 	%r2225, [K+192];
	ld.const.u32 	%r2251, [K+196];
	ld.const.u32 	%r2277, [K+200];
	ld.const.u32 	%r2303, [K+204];
	ld.const.u32 	%r2329, [K+208];
	ld.const.u32 	%r2355, [K+212];
	ld.const.u32 	%r2381, [K+216];
	ld.const.u32 	%r2407, [K+220];
	ld.const.u32 	%r2433, [K+224];
	ld.const.u32 	%r2459, [K+228];
	ld.const.u32 	%r2485, [K+232];
	ld.const.u32 	%r2536, [K+240];
	ld.const.u32 	%r2562, [K+244];
	ld.const.u32 	%r2588, [K+248];
	ld.const.u32 	%r2614, [K+252];
$L__BB0_40:
	ld.local.v4.b32 	{%r187, %r188, %r189, %r190}, [%rd121+-32];
	bfe.u32 	%r191, %r190, 16, 8;
	cvt.u16.u32 	%rs23, %r191;
	bfe.u32 	%r192, %r190, 8, 8;
	bfe.u32 	%r193, %r190, 0, 8;
	bfe.u32 	%r194, %r189, 16, 8;
	cvt.u16.u32 	%rs24, %r194;
	bfe.u32 	%r195, %r189, 8, 8;
	bfe.u32 	%r196, %r189, 0, 8;
	bfe.u32 	%r197, %r188, 16, 8;
	cvt.u16.u32 	%rs25, %r197;
	bfe.u32 	%r198, %r188, 8, 8;
	bfe.u32 	%r199, %r188, 0, 8;
	bfe.u32 	%r200, %r187, 16, 8;
	cvt.u16.u32 	%rs26, %r200;
	bfe.u32 	%r201, %r187, 8, 8;
	bfe.u32 	%r202, %r187, 0, 8;
	shl.b32 	%r203, %r202, 24;
	shl.b32 	%r204, %r201, 16;
	and.b32  	%r205, %r204, 16711680;
	or.b32  	%r206, %r205, %r203;
	and.b16  	%rs27, %rs26, 255;
	mul.wide.u16 	%r207, %rs27, 256;
	or.b32  	%r208, %r206, %r207;
	bfe.u32 	%r209, %r187, 24, 8;
	or.b32  	%r210, %r208, %r209;
	shl.b32 	%r211, %r199, 24;
	shl.b32 	%r212, %r198, 16;
	and.b32  	%r213, %r212, 16711680;
	or.b32  	%r214, %r213, %r211;
	and.b16  	%rs28, %rs25, 255;
	mul.wide.u16 	%r215, %rs28, 256;
	or.b32  	%r216, %r214, %r215;
	bfe.u32 	%r217, %r188, 24, 8;
	or.b32  	%r218, %r216, %r217;
	shl.b32 	%r219, %r196, 24;
	shl.b32 	%r220, %r195, 16;
	and.b32  	%r221, %r220, 16711680;
	or.b32  	%r222, %r221, %r219;
	and.b16  	%rs29, %rs24, 255;
	mul.wide.u16 	%r223, %rs29, 256;
	or.b32  	%r224, %r222, %r223;
	bfe.u32 	%r225, %r189, 24, 8;
	or.b32  	%r226, %r224, %r225;
	shl.b32 	%r227, %r193, 24;
	shl.b32 	%r228, %r192, 16;
	and.b32  	%r229, %r228, 16711680;
	or.b32  	%r230, %r229, %r227;
	and.b16  	%rs30, %rs23, 255;
	mul.wide.u16 	%r231, %rs30, 256;
	or.b32  	%r232, %r230, %r231;
	bfe.u32 	%r233, %r190, 24, 8;
	or.b32  	%r234, %r232, %r233;
	ld.local.v4.b32 	{%r235, %r236, %r237, %r238}, [%rd121+-16];
	bfe.u32 	%r239, %r238, 16, 8;
	cvt.u16.u32 	%rs31, %r239;
	bfe.u32 	%r240, %r238, 8, 8;
	bfe.u32 	%r241, %r238, 0, 8;
	bfe.u32 	%r242, %r237, 16, 8;
	cvt.u16.u32 	%rs32, %r242;
	bfe.u32 	%r243, %r237, 8, 8;
	bfe.u32 	%r244, %r237, 0, 8;
	bfe.u32 	%r245, %r236, 16, 8;
	cvt.u16.u32 	%rs33, %r245;
	bfe.u32 	%r246, %r236, 8, 8;
	bfe.u32 	%r247, %r236, 0, 8;
	bfe.u32 	%r248, %r235, 16, 8;
	cvt.u16.u32 	%rs34, %r248;
	bfe.u32 	%r249, %r235, 8, 8;
	bfe.u32 	%r250, %r235, 0, 8;
	shl.b32 	%r251, %r250, 24;
	shl.b32 	%r252, %r249, 16;
	and.b32  	%r253, %r252, 16711680;
	or.b32  	%r254, %r253, %r251;
	and.b16  	%rs35, %rs34, 255;
	mul.wide.u16 	%r255, %rs35, 256;
	or.b32  	%r256, %r254, %r255;
	bfe.u32 	%r257, %r235, 24, 8;
	or.b32  	%r258, %r256, %r257;
	shl.b32 	%r259, %r247, 24;
	shl.b32 	%r260, %r246, 16;
	and.b32  	%r261, %r260, 16711680;
	or.b32  	%r262, %r261, %r259;
	and.b16  	%rs36, %rs33, 255;
	mul.wide.u16 	%r263, %rs36, 256;
	or.b32  	%r264, %r262, %r263;
	bfe.u32 	%r265, %r236, 24, 8;
	or.b32  	%r266, %r264, %r265;
	shl.b32 	%r267, %r244, 24;
	shl.b32 	%r268, %r243, 16;
	and.b32  	%r269, %r268, 16711680;
	or.b32  	%r270, %r269, %r267;
	and.b16  	%rs37, %rs32, 255;
	mul.wide.u16 	%r271, %rs37, 256;
	or.b32  	%r272, %r270, %r271;
	bfe.u32 	%r273, %r237, 24, 8;
	or.b32  	%r274, %r272, %r273;
	shl.b32 	%r275, %r241, 24;
	shl.b32 	%r276, %r240, 16;
	and.b32  	%r277, %r276, 16711680;
	or.b32  	%r278, %r277, %r275;
	and.b16  	%rs38, %rs31, 255;
	mul.wide.u16 	%r279, %rs38, 256;
	or.b32  	%r280, %r278, %r279;
	bfe.u32 	%r281, %r238, 24, 8;
	or.b32  	%r282, %r280, %r281;
	ld.local.v4.b32 	{%r283, %r284, %r285, %r286}, [%rd121];
	bfe.u32 	%r287, %r286, 16, 8;
	cvt.u16.u32 	%rs39, %r287;
	bfe.u32 	%r288, %r286, 8, 8;
	bfe.u32 	%r289, %r286, 0, 8;
	bfe.u32 	%r290, %r285, 16, 8;
	cvt.u16.u32 	%rs40, %r290;
	bfe.u32 	%r291, %r285, 8, 8;
	bfe.u32 	%r292, %r285, 0, 8;
	bfe.u32 	%r293, %r284, 16, 8;
	cvt.u16.u32 	%rs41, %r293;
	bfe.u32 	%r294, %r284, 8, 8;
	bfe.u32 	%r295, %r284, 0, 8;
	bfe.u32 	%r296, %r283, 16, 8;
	cvt.u16.u32 	%rs42, %r296;
	bfe.u32 	%r297, %r283, 8, 8;
	bfe.u32 	%r298, %r283, 0, 8;
	shl.b32 	%r299, %r298, 24;
	shl.b32 	%r300, %r297, 16;
	and.b32  	%r301, %r300, 16711680;
	or.b32  	%r302, %r301, %r299;
	and.b16  	%rs43, %rs42, 255;
	mul.wide.u16 	%r303, %rs43, 256;
	or.b32  	%r304, %r302, %r303;
	bfe.u32 	%r305, %r283, 24, 8;
	or.b32  	%r306, %r304, %r305;
	shl.b32 	%r307, %r295, 24;
	shl.b32 	%r308, %r294, 16;
	and.b32  	%r309, %r308, 16711680;
	or.b32  	%r310, %r309, %r307;
	and.b16  	%rs44, %rs41, 255;
	mul.wide.u16 	%r311, %rs44, 256;
	or.b32  	%r312, %r310, %r311;
	bfe.u32 	%r313, %r284, 24, 8;
	or.b32  	%r314, %r312, %r313;
	shl.b32 	%r315, %r292, 24;
	shl.b32 	%r316, %r291, 16;
	and.b32  	%r317, %r316, 16711680;
	or.b32  	%r318, %r317, %r315;
	and.b16  	%rs45, %rs40, 255;
	mul.wide.u16 	%r319, %rs45, 256;
	or.b32  	%r320, %r318, %r319;
	bfe.u32 	%r321, %r285, 24, 8;
	or.b32  	%r322, %r320, %r321;
	shl.b32 	%r323, %r289, 24;
	shl.b32 	%r324, %r288, 16;
	and.b32  	%r325, %r324, 16711680;
	or.b32  	%r326, %r325, %r323;
	and.b16  	%rs46, %rs39, 255;
	mul.wide.u16 	%r327, %rs46, 256;
	or.b32  	%r328, %r326, %r327;
	bfe.u32 	%r329, %r286, 24, 8;
	or.b32  	%r330, %r328, %r329;
	ld.local.v4.b32 	{%r331, %r332, %r333, %r334}, [%rd121+16];
	bfe.u32 	%r335, %r334, 16, 8;
	cvt.u16.u32 	%rs47, %r335;
	bfe.u32 	%r336, %r334, 8, 8;
	bfe.u32 	%r337, %r334, 0, 8;
	bfe.u32 	%r338, %r333, 16, 8;
	cvt.u16.u32 	%rs48, %r338;
	bfe.u32 	%r339, %r333, 8, 8;
	bfe.u32 	%r340, %r333, 0, 8;
	bfe.u32 	%r341, %r332, 16, 8;
	cvt.u16.u32 	%rs49, %r341;
	bfe.u32 	%r342, %r332, 8, 8;
	bfe.u32 	%r343, %r332, 0, 8;
	bfe.u32 	%r344, %r331, 16, 8;
	cvt.u16.u32 	%rs50, %r344;
	bfe.u32 	%r345, %r331, 8, 8;
	bfe.u32 	%r346, %r331, 0, 8;
	shl.b32 	%r347, %r346, 24;
	shl.b32 	%r348, %r345, 16;
	and.b32  	%r349, %r348, 16711680;
	or.b32  	%r350, %r349, %r347;
	and.b16  	%rs51, %rs50, 255;
	mul.wide.u16 	%r351, %rs51, 256;
	or.b32  	%r352, %r350, %r351;
	bfe.u32 	%r353, %r331, 24, 8;
	or.b32  	%r354, %r352, %r353;
	shl.b32 	%r355, %r343, 24;
	shl.b32 	%r356, %r342, 16;
	and.b32  	%r357, %r356, 16711680;
	or.b32  	%r358, %r357, %r355;
	and.b16  	%rs52, %rs49, 255;
	mul.wide.u16 	%r359, %rs52, 256;
	or.b32  	%r360, %r358, %r359;
	bfe.u32 	%r361, %r332, 24, 8;
	or.b32  	%r362, %r360, %r361;
	shl.b32 	%r363, %r340, 24;
	shl.b32 	%r364, %r339, 16;
	and.b32  	%r365, %r364, 16711680;
	or.b32  	%r366, %r365, %r363;
	and.b16  	%rs53, %rs48, 255;
	mul.wide.u16 	%r367, %rs53, 256;
	or.b32  	%r368, %r366, %r367;
	bfe.u32 	%r369, %r333, 24, 8;
	or.b32  	%r370, %r368, %r369;
	shl.b32 	%r371, %r337, 24;
	shl.b32 	%r372, %r336, 16;
	and.b32  	%r373, %r372, 16711680;
	or.b32  	%r374, %r373, %r371;
	and.b16  	%rs54, %rs47, 255;
	mul.wide.u16 	%r375, %rs54, 256;
	or.b32  	%r376, %r374, %r375;
	bfe.u32 	%r377, %r334, 24, 8;
	or.b32  	%r378, %r376, %r377;
	shf.l.wrap.b32 	%r379, %r368, %r370, 15;
	shf.l.wrap.b32 	%r380, %r368, %r370, 13;
	xor.b32  	%r381, %r379, %r380;
	shr.u32 	%r382, %r368, 10;
	xor.b32  	%r383, %r381, %r382;
	add.s32 	%r384, %r383, %r314;
	shf.l.wrap.b32 	%r385, %r218, %r218, 25;
	shf.l.wrap.b32 	%r386, %r216, %r218, 14;
	xor.b32  	%r387, %r385, %r386;
	shr.u32 	%r388, %r218, 3;
	xor.b32  	%r389, %r387, %r388;
	add.s32 	%r390, %r384, %r210;
	add.s32 	%r391, %r390, %r389;
	shf.l.wrap.b32 	%r392, %r376, %r378, 15;
	shf.l.wrap.b32 	%r393, %r376, %r378, 13;
	xor.b32  	%r394, %r392, %r393;
	shr.u32 	%r395, %r376, 10;
	xor.b32  	%r396, %r394, %r395;
	add.s32 	%r397, %r396, %r322;
	shf.l.wrap.b32 	%r398, %r226, %r226, 25;
	shf.l.wrap.b32 	%r399, %r224, %r226, 14;
	xor.b32  	%r400, %r398, %r399;
	shr.u32 	%r401, %r226, 3;
	xor.b32  	%r402, %r400, %r401;
	add.s32 	%r403, %r397, %r218;
	add.s32 	%r404, %r403, %r402;
	shf.l.wrap.b32 	%r405, %r391, %r391, 15;
	shf.l.wrap.b32 	%r406, %r391, %r391, 13;
	xor.b32  	%r407, %r405, %r406;
	shr.u32 	%r408, %r391, 10;
	xor.b32  	%r409, %r407, %r408;
	add.s32 	%r410, %r409, %r330;
	shf.l.wrap.b32 	%r411, %r234, %r234, 25;
	shf.l.wrap.b32 	%r412, %r232, %r234, 14;
	xor.b32  	%r413, %r411, %r412;
	shr.u32 	%r414, %r234, 3;
	xor.b32  	%r415, %r413, %r414;
	add.s32 	%r416, %r410, %r226;
	add.s32 	%r417, %r416, %r415;
	shf.l.wrap.b32 	%r418, %r404, %r404, 15;
	shf.l.wrap.b32 	%r419, %r404, %r404, 13;
	xor.b32  	%r420, %r418, %r419;
	shr.u32 	%r421, %r404, 10;
	xor.b32  	%r422, %r420, %r421;
	add.s32 	%r423, %r422, %r354;
	shf.l.wrap.b32 	%r424, %r258, %r258, 25;
	shf.l.wrap.b32 	%r425, %r256, %r258, 14;
	xor.b32  	%r426, %r424, %r425;
	shr.u32 	%r427, %r258, 3;
	xor.b32  	%r428, %r426, %r427;
	add.s32 	%r429, %r423, %r234;
	add.s32 	%r430, %r429, %r428;
	shf.l.wrap.b32 	%r431, %r417, %r417, 15;
	shf.l.wrap.b32 	%r432, %r417, %r417, 13;
	xor.b32  	%r433, %r431, %r432;
	shr.u32 	%r434, %r417, 10;
	xor.b32  	%r435, %r433, %r434;
	add.s32 	%r436, %r435, %r362;
	shf.l.wrap.b32 	%r437, %r266, %r266, 25;
	shf.l.wrap.b32 	%r438, %r264, %r266, 14;
	xor.b32  	%r439, %r437, %r438;
	shr.u32 	%r440, %r266, 3;
	xor.b32  	%r441, %r439, %r440;
	add.s32 	%r442, %r436, %r258;
	add.s32 	%r443, %r442, %r441;
	shf.l.wrap.b32 	%r444, %r430, %r430, 15;
	shf.l.wrap.b32 	%r445, %r430, %r430, 13;
	xor.b32  	%r446, %r444, %r445;
	shr.u32 	%r447, %r430, 10;
	xor.b32  	%r448, %r446, %r447;
	add.s32 	%r449, %r448, %r370;
	shf.l.wrap.b32 	%r450, %r274, %r274, 25;
	shf.l.wrap.b32 	%r451, %r272, %r274, 14;
	xor.b32  	%r452, %r450, %r451;
	shr.u32 	%r453, %r274, 3;
	xor.b32  	%r454, %r452, %r453;
	add.s32 	%r455, %r449, %r266;
	add.s32 	%r456, %r455, %r454;
	shf.l.wrap.b32 	%r457, %r443, %r443, 15;
	shf.l.wrap.b32 	%r458, %r443, %r443, 13;
	xor.b32  	%r459, %r457, %r458;
	shr.u32 	%r460, %r443, 10;
	xor.b32  	%r461, %r459, %r460;
	add.s32 	%r462, %r461, %r378;
	shf.l.wrap.b32 	%r463, %r282, %r282, 25;
	shf.l.wrap.b32 	%r464, %r280, %r282, 14;
	xor.b32  	%r465, %r463, %r464;
	shr.u32 	%r466, %r282, 3;
	xor.b32  	%r467, %r465, %r466;
	add.s32 	%r468, %r462, %r274;
	add.s32 	%r469, %r468, %r467;
	shf.l.wrap.b32 	%r470, %r456, %r456, 15;
	shf.l.wrap.b32 	%r471, %r456, %r456, 13;
	xor.b32  	%r472, %r470, %r471;
	shr.u32 	%r473, %r456, 10;
	xor.b32  	%r474, %r472, %r473;
	add.s32 	%r475, %r474, %r391;
	shf.l.wrap.b32 	%r476, %r306, %r306, 25;
	shf.l.wrap.b32 	%r477, %r304, %r306, 14;
	xor.b32  	%r478, %r476, %r477;
	shr.u32 	%r479, %r306, 3;
	xor.b32  	%r480, %r478, %r479;
	add.s32 	%r481, %r475, %r282;
	add.s32 	%r482, %r481, %r480;
	shf.l.wrap.b32 	%r483, %r469, %r469, 15;
	shf.l.wrap.b32 	%r484, %r469, %r469, 13;
	xor.b32  	%r485, %r483, %r484;
	shr.u32 	%r486, %r469, 10;
	xor.b32  	%r487, %r485, %r486;
	add.s32 	%r488, %r487, %r404;
	shf.l.wrap.b32 	%r489, %r314, %r314, 25;
	shf.l.wrap.b32 	%r490, %r312, %r314, 14;
	xor.b32  	%r491, %r489, %r490;
	shr.u32 	%r492, %r314, 3;
	xor.b32  	%r493, %r491, %r492;
	add.s32 	%r494, %r488, %r306;
	add.s32 	%r495, %r494, %r493;
	shf.l.wrap.b32 	%r496, %r482, %r482, 15;
	shf.l.wrap.b32 	%r497, %r482, %r482, 13;
	xor.b32  	%r498, %r496, %r497;
	shr.u32 	%r499, %r482, 10;
	xor.b32  	%r500, %r498, %r499;
	add.s32 	%r501, %r500, %r417;
	shf.l.wrap.b32 	%r502, %r322, %r322, 25;
	shf.l.wrap.b32 	%r503, %r320, %r322, 14;
	xor.b32  	%r504, %r502, %r503;
	shr.u32 	%r505, %r322, 3;
	xor.b32  	%r506, %r504, %r505;
	add.s32 	%r507, %r501, %r314;
	add.s32 	%r508, %r507, %r506;
	shf.l.wrap.b32 	%r509, %r495, %r495, 15;
	shf.l.wrap.b32 	%r510, %r495, %r495, 13;
	xor.b32  	%r511, %r509, %r510;
	shr.u32 	%r512, %r495, 10;
	xor.b32  	%r513, %r511, %r512;
	add.s32 	%r514, %r513, %r430;
	shf.l.wrap.b32 	%r515, %r330, %r330, 25;
	shf.l.wrap.b32 	%r516, %r328, %r330, 14;
	xor.b32  	%r517, %r515, %r516;
	shr.u32 	%r518, %r330, 3;
	xor.b32  	%r519, %r517, %r518;
	add.s32 	%r520, %r514, %r322;
	add.s32 	%r521, %r520, %r519;
	shf.l.wrap.b32 	%r522, %r508, %r508, 15;
	shf.l.wrap.b32 	%r523, %r508, %r508, 13;
	xor.b32  	%r524, %r522, %r523;
	shr.u32 	%r525, %r508, 10;
	xor.b32  	%r526, %r524, %r525;
	add.s32 	%r527, %r526, %r443;
	shf.l.wrap.b32 	%r528, %r354, %r354, 25;
	shf.l.wrap.b32 	%r529, %r352, %r354, 14;
	xor.b32  	%r530, %r528, %r529;
	shr.u32 	%r531, %r354, 3;
	xor.b32  	%r532, %r530, %r531;
	add.s32 	%r533, %r527, %r330;
	add.s32 	%r534, %r533, %r532;
	shf.l.wrap.b32 	%r535, %r521, %r521, 15;
	shf.l.wrap.b32 	%r536, %r521, %r521, 13;
	xor.b32  	%r537, %r535, %r536;
	shr.u32 	%r538, %r521, 10;
	xor.b32  	%r539, %r537, %r538;
	add.s32 	%r540, %r539, %r456;
	shf.l.wrap.b32 	%r541, %r362, %r362, 25;
	shf.l.wrap.b32 	%r542, %r360, %r362, 14;
	xor.b32  	%r543, %r541, %r542;
	shr.u32 	%r544, %r362, 3;
	xor.b32  	%r545, %r543, %r544;
	add.s32 	%r546, %r540, %r354;
	add.s32 	%r547, %r546, %r545;
	shf.l.wrap.b32 	%r548, %r534, %r534, 15;
	shf.l.wrap.b32 	%r549, %r534, %r534, 13;
	xor.b32  	%r550, %r548, %r549;
	shr.u32 	%r551, %r534, 10;
	xor.b32  	%r552, %r550, %r551;
	add.s32 	%r553, %r552, %r469;
	shf.l.wrap.b32 	%r554, %r370, %r370, 25;
	shf.l.wrap.b32 	%r555, %r368, %r370, 14;
	xor.b32  	%r556, %r554, %r555;
	shr.u32 	%r557, %r370, 3;
	xor.b32  	%r558, %r556, %r557;
	add.s32 	%r559, %r553, %r362;
	add.s32 	%r560, %r559, %r558;
	shf.l.wrap.b32 	%r561, %r547, %r547, 15;
	shf.l.wrap.b32 	%r562, %r547, %r547, 13;
	xor.b32  	%r563, %r561, %r562;
	shr.u32 	%r564, %r547, 10;
	xor.b32  	%r565, %r563, %r564;
	add.s32 	%r566, %r565, %r482;
	shf.l.wrap.b32 	%r567, %r378, %r378, 25;
	shf.l.wrap.b32 	%r568, %r376, %r378, 14;
	xor.b32  	%r569, %r567, %r568;
	shr.u32 	%r570, %r378, 3;
	xor.b32  	%r571, %r569, %r570;
	add.s32 	%r572, %r566, %r370;
	add.s32 	%r573, %r572, %r571;
	shf.l.wrap.b32 	%r574, %r560, %r560, 15;
	shf.l.wrap.b32 	%r575, %r560, %r560, 13;
	xor.b32  	%r576, %r574, %r575;
	shr.u32 	%r577, %r560, 10;
	xor.b32  	%r578, %r576, %r577;
	add.s32 	%r579, %r578, %r495;
	shf.l.wrap.b32 	%r580, %r391, %r391, 25;
	shf.l.wrap.b32 	%r581, %r391, %r391, 14;
	xor.b32  	%r582, %r580, %r581;
	shr.u32 	%r583, %r391, 3;
	xor.b32  	%r584, %r582, %r583;
	add.s32 	%r585, %r579, %r378;
	add.s32 	%r586, %r585, %r584;
	shf.l.wrap.b32 	%r587, %r573, %r573, 15;
	shf.l.wrap.b32 	%r588, %r573, %r573, 13;
	xor.b32  	%r589, %r587, %r588;
	shr.u32 	%r590, %r573, 10;
	xor.b32  	%r591, %r589, %r590;
	add.s32 	%r592, %r591, %r508;
	shf.l.wrap.b32 	%r593, %r404, %r404, 25;
	shf.l.wrap.b32 	%r594, %r404, %r404, 14;
	xor.b32  	%r595, %r593, %r594;
	shr.u32 	%r596, %r404, 3;
	xor.b32  	%r597, %r595, %r596;
	add.s32 	%r598, %r592, %r391;
	add.s32 	%r599, %r598, %r597;
	shf.l.wrap.b32 	%r600, %r586, %r586, 15;
	shf.l.wrap.b32 	%r601, %r586, %r586, 13;
	xor.b32  	%r602, %r600, %r601;
	shr.u32 	%r603, %r586, 10;
	xor.b32  	%r604, %r602, %r603;
	add.s32 	%r605, %r604, %r521;
	shf.l.wrap.b32 	%r606, %r417, %r417, 25;
	shf.l.wrap.b32 	%r607, %r417, %r417, 14;
	xor.b32  	%r608, %r606, %r607;
	shr.u32 	%r609, %r417, 3;
	xor.b32  	%r610, %r608, %r609;
	add.s32 	%r611, %r605, %r404;
	add.s32 	%r612, %r611, %r610;
	shf.l.wrap.b32 	%r613, %r599, %r599, 15;
	shf.l.wrap.b32 	%r614, %r599, %r599, 13;
	xor.b32  	%r615, %r613, %r614;
	shr.u32 	%r616, %r599, 10;
	xor.b32  	%r617, %r615, %r616;
	add.s32 	%r618, %r617, %r534;
	shf.l.wrap.b32 	%r619, %r430, %r430, 25;
	shf.l.wrap.b32 	%r620, %r430, %r430, 14;
	xor.b32  	%r621, %r619, %r620;
	shr.u32 	%r622, %r430, 3;
	xor.b32  	%r623, %r621, %r622;
	add.s32 	%r624, %r618, %r417;
	add.s32 	%r625, %r624, %r623;
	shf.l.wrap.b32 	%r626, %r612, %r612, 15;
	shf.l.wrap.b32 	%r627, %r612, %r612, 13;
	xor.b32  	%r628, %r626, %r627;
	shr.u32 	%r629, %r612, 10;
	xor.b32  	%r630, %r628, %r629;
	add.s32 	%r631, %r630, %r547;
	shf.l.wrap.b32 	%r632, %r443, %r443, 25;
	shf.l.wrap.b32 	%r633, %r443, %r443, 14;
	xor.b32  	%r634, %r632, %r633;
	shr.u32 	%r635, %r443, 3;
	xor.b32  	%r636, %r634, %r635;
	add.s32 	%r637, %r631, %r430;
	add.s32 	%r638, %r637, %r636;
	shf.l.wrap.b32 	%r639, %r625, %r625, 15;
	shf.l.wrap.b32 	%r640, %r625, %r625, 13;
	xor.b32  	%r641, %r639, %r640;
	shr.u32 	%r642, %r625, 10;
	xor.b32  	%r643, %r641, %r642;
	add.s32 	%r644, %r643, %r560;
	shf.l.wrap.b32 	%r645, %r456, %r456, 25;
	shf.l.wrap.b32 	%r646, %r456, %r456, 14;
	xor.b32  	%r647, %r645, %r646;
	shr.u32 	%r648, %r456, 3;
	xor.b32  	%r649, %r647, %r648;
	add.s32 	%r650, %r644, %r443;
	add.s32 	%r651, %r650, %r649;
	shf.l.wrap.b32 	%r652, %r638, %r638, 15;
	shf.l.wrap.b32 	%r653, %r638, %r638, 13;
	xor.b32  	%r654, %r652, %r653;
	shr.u32 	%r655, %r638, 10;
	xor.b32  	%r656, %r654, %r655;
	add.s32 	%r657, %r656, %r573;
	shf.l.wrap.b32 	%r658, %r469, %r469, 25;
	shf.l.wrap.b32 	%r659, %r469, %r469, 14;
	xor.b32  	%r660, %r658, %r659;
	shr.u32 	%r661, %r469, 3;
	xor.b32  	%r662, %r660, %r661;
	add.s32 	%r663, %r657, %r456;
	add.s32 	%r664, %r663, %r662;
	shf.l.wrap.b32 	%r665, %r651, %r651, 15;
	shf.l.wrap.b32 	%r666, %r651, %r651, 13;
	xor.b32  	%r667, %r665, %r666;
	shr.u32 	%r668, %r651, 10;
	xor.b32  	%r669, %r667, %r668;
	add.s32 	%r670, %r669, %r586;
	shf.l.wrap.b32 	%r671, %r482, %r482, 25;
	shf.l.wrap.b32 	%r672, %r482, %r482, 14;
	xor.b32  	%r673, %r671, %r672;
	shr.u32 	%r674, %r482, 3;
	xor.b32  	%r675, %r673, %r674;
	add.s32 	%r676, %r670, %r469;
	add.s32 	%r677, %r676, %r675;
	shf.l.wrap.b32 	%r678, %r664, %r664, 15;
	shf.l.wrap.b32 	%r679, %r664, %r664, 13;
	xor.b32  	%r680, %r678, %r679;
	shr.u32 	%r681, %r664, 10;
	xor.b32  	%r682, %r680, %r681;
	add.s32 	%r683, %r682, %r599;
	shf.l.wrap.b32 	%r684, %r495, %r495, 25;
	shf.l.wrap.b32 	%r685, %r495, %r495, 14;
	xor.b32  	%r686, %r684, %r685;
	shr.u32 	%r687, %r495, 3;
	xor.b32  	%r688, %r686, %r687;
	add.s32 	%r689, %r683, %r482;
	add.s32 	%r690, %r689, %r688;
	shf.l.wrap.b32 	%r691, %r677, %r677, 15;
	shf.l.wrap.b32 	%r692, %r677, %r677, 13;
	xor.b32  	%r693, %r691, %r692;
	shr.u32 	%r694, %r677, 10;
	xor.b32  	%r695, %r693, %r694;
	add.s32 	%r696, %r695, %r612;
	shf.l.wrap.b32 	%r697, %r508, %r508, 25;
	shf.l.wrap.b32 	%r698, %r508, %r508, 14;
	xor.b32  	%r699, %r697, %r698;
	shr.u32 	%r700, %r508, 3;
	xor.b32  	%r701, %r699, %r700;
	add.s32 	%r702, %r696, %r495;
	add.s32 	%r703, %r702, %r701;
	shf.l.wrap.b32 	%r704, %r690, %r690, 15;
	shf.l.wrap.b32 	%r705, %r690, %r690, 13;
	xor.b32  	%r706, %r704, %r705;
	shr.u32 	%r707, %r690, 10;
	xor.b32  	%r708, %r706, %r707;
	add.s32 	%r709, %r708, %r625;
	shf.l.wrap.b32 	%r710, %r521, %r521, 25;
	shf.l.wrap.b32 	%r711, %r521, %r521, 14;
	xor.b32  	%r712, %r710, %r711;
	shr.u32 	%r713, %r521, 3;
	xor.b32  	%r714, %r712, %r713;
	add.s32 	%r715, %r709, %r508;
	add.s32 	%r716, %r715, %r714;
	shf.l.wrap.b32 	%r717, %r703, %r703, 15;
	shf.l.wrap.b32 	%r718, %r703, %r703, 13;
	xor.b32  	%r719, %r717, %r718;
	shr.u32 	%r720, %r703, 10;
	xor.b32  	%r721, %r719, %r720;
	add.s32 	%r722, %r721, %r638;
	shf.l.wrap.b32 	%r723, %r534, %r534, 25;
	shf.l.wrap.b32 	%r724, %r534, %r534, 14;
	xor.b32  	%r725, %r723, %r724;
	shr.u32 	%r726, %r534, 3;
	xor.b32  	%r727, %r725, %r726;
	add.s32 	%r728, %r722, %r521;
	add.s32 	%r729, %r728, %r727;
	shf.l.wrap.b32 	%r730, %r716, %r716, 15;
	shf.l.wrap.b32 	%r731, %r716, %r716, 13;
	xor.b32  	%r732, %r730, %r731;
	shr.u32 	%r733, %r716, 10;
	xor.b32  	%r734, %r732, %r733;
	add.s32 	%r735, %r734, %r651;
	shf.l.wrap.b32 	%r736, %r547, %r547, 25;
	shf.l.wrap.b32 	%r737, %r547, %r547, 14;
	xor.b32  	%r738, %r736, %r737;
	shr.u32 	%r739, %r547, 3;
	xor.b32  	%r740, %r738, %r739;
	add.s32 	%r741, %r735, %r534;
	add.s32 	%r742, %r741, %r740;
	shf.l.wrap.b32 	%r743, %r729, %r729, 15;
	shf.l.wrap.b32 	%r744, %r729, %r729, 13;
	xor.b32  	%r745, %r743, %r744;
	shr.u32 	%r746, %r729, 10;
	xor.b32  	%r747, %r745, %r746;
	add.s32 	%r748, %r747, %r664;
	shf.l.wrap.b32 	%r749, %r560, %r560, 25;
	shf.l.wrap.b32 	%r750, %r560, %r560, 14;
	xor.b32  	%r751, %r749, %r750;
	shr.u32 	%r752, %r560, 3;
	xor.b32  	%r753, %r751, %r752;
	add.s32 	%r754, %r748, %r547;
	add.s32 	%r755, %r754, %r753;
	shf.l.wrap.b32 	%r756, %r742, %r742, 15;
	shf.l.wrap.b32 	%r757, %r742, %r742, 13;
	xor.b32  	%r758, %r756, %r757;
	shr.u32 	%r759, %r742, 10;
	xor.b32  	%r760, %r758, %r759;
	add.s32 	%r761, %r760, %r677;
	shf.l.wrap.b32 	%r762, %r573, %r573, 25;
	shf.l.wrap.b32 	%r763, %r573, %r573, 14;
	xor.b32  	%r764, %r762, %r763;
	shr.u32 	%r765, %r573, 3;
	xor.b32  	%r766, %r764, %r765;
	add.s32 	%r767, %r761, %r560;
	add.s32 	%r768, %r767, %r766;
	shf.l.wrap.b32 	%r769, %r755, %r755, 15;
	shf.l.wrap.b32 	%r770, %r755, %r755, 13;
	xor.b32  	%r771, %r769, %r770;
	shr.u32 	%r772, %r755, 10;
	xor.b32  	%r773, %r771, %r772;
	add.s32 	%r774, %r773, %r690;
	shf.l.wrap.b32 	%r775, %r586, %r586, 25;
	shf.l.wrap.b32 	%r776, %r586, %r586, 14;
	xor.b32  	%r777, %r775, %r776;
	shr.u32 	%r778, %r586, 3;
	xor.b32  	%r779, %r777, %r778;
	add.s32 	%r780, %r774, %r573;
	add.s32 	%r781, %r780, %r779;
	shf.l.wrap.b32 	%r782, %r768, %r768, 15;
	shf.l.wrap.b32 	%r783, %r768, %r768, 13;
	xor.b32  	%r784, %r782, %r783;
	shr.u32 	%r785, %r768, 10;
	xor.b32  	%r786, %r784, %r785;
	add.s32 	%r787, %r786, %r703;
	shf.l.wrap.b32 	%r788, %r599, %r599, 25;
	shf.l.wrap.b32 	%r789, %r599, %r599, 14;
	xor.b32  	%r790, %r788, %r789;
	shr.u32 	%r791, %r599, 3;
	xor.b32  	%r792, %r790, %r791;
	add.s32 	%r793, %r787, %r586;
	add.s32 	%r794, %r793, %r792;
	shf.l.wrap.b32 	%r795, %r781, %r781, 15;
	shf.l.wrap.b32 	%r796, %r781, %r781, 13;
	xor.b32  	%r797, %r795, %r796;
	shr.u32 	%r798, %r781, 10;
	xor.b32  	%r799, %r797, %r798;
	add.s32 	%r800, %r799, %r716;
	shf.l.wrap.b32 	%r801, %r612, %r612, 25;
	shf.l.wrap.b32 	%r802, %r612, %r612, 14;
	xor.b32  	%r803, %r801, %r802;
	shr.u32 	%r804, %r612, 3;
	xor.b32  	%r805, %r803, %r804;
	add.s32 	%r806, %r800, %r599;
	add.s32 	%r807, %r806, %r805;
	shf.l.wrap.b32 	%r808, %r794, %r794, 15;
	shf.l.wrap.b32 	%r809, %r794, %r794, 13;
	xor.b32  	%r810, %r808, %r809;
	shr.u32 	%r811, %r794, 10;
	xor.b32  	%r812, %r810, %r811;
	add.s32 	%r813, %r812, %r729;
	shf.l.wrap.b32 	%r814, %r625, %r625, 25;
	shf.l.wrap.b32 	%r815, %r625, %r625, 14;
	xor.b32  	%r816, %r814, %r815;
	shr.u32 	%r817, %r625, 3;
	xor.b32  	%r818, %r816, %r817;
	add.s32 	%r819, %r813, %r612;
	add.s32 	%r820, %r819, %r818;
	shf.l.wrap.b32 	%r821, %r807, %r807, 15;
	shf.l.wrap.b32 	%r822, %r807, %r807, 13;
	xor.b32  	%r823, %r821, %r822;
	shr.u32 	%r824, %r807, 10;
	xor.b32  	%r825, %r823, %r824;
	add.s32 	%r826, %r825, %r742;
	shf.l.wrap.b32 	%r827, %r638, %r638, 25;
	shf.l.wrap.b32 	%r828, %r638, %r638, 14;
	xor.b32  	%r829, %r827, %r828;
	shr.u32 	%r830, %r638, 3;
	xor.b32  	%r831, %r829, %r830;
	add.s32 	%r832, %r826, %r625;
	add.s32 	%r833, %r832, %r831;
	shf.l.wrap.b32 	%r834, %r820, %r820, 15;
	shf.l.wrap.b32 	%r835, %r820, %r820, 13;
	xor.b32  	%r836, %r834, %r835;
	shr.u32 	%r837, %r820, 10;
	xor.b32  	%r838, %r836, %r837;
	add.s32 	%r839, %r838, %r755;
	shf.l.wrap.b32 	%r840, %r651, %r651, 25;
	shf.l.wrap.b32 	%r841, %r651, %r651, 14;
	xor.b32  	%r842, %r840, %r841;
	shr.u32 	%r843, %r651, 3;
	xor.b32  	%r844, %r842, %r843;
	add.s32 	%r845, %r839, %r638;
	add.s32 	%r846, %r845, %r844;
	shf.l.wrap.b32 	%r847, %r833, %r833, 15;
	shf.l.wrap.b32 	%r848, %r833, %r833, 13;
	xor.b32  	%r849, %r847, %r848;
	shr.u32 	%r850, %r833, 10;
	xor.b32  	%r851, %r849, %r850;
	add.s32 	%r852, %r851, %r768;
	shf.l.wrap.b32 	%r853, %r664, %r664, 25;
	shf.l.wrap.b32 	%r854, %r664, %r664, 14;
	xor.b32  	%r855, %r853, %r854;
	shr.u32 	%r856, %r664, 3;
	xor.b32  	%r857, %r855, %r856;
	add.s32 	%r858, %r852, %r651;
	add.s32 	%r859, %r858, %r857;
	shf.l.wrap.b32 	%r860, %r846, %r846, 15;
	shf.l.wrap.b32 	%r861, %r846, %r846, 13;
	xor.b32  	%r862, %r860, %r861;
	shr.u32 	%r863, %r846, 10;
	xor.b32  	%r864, %r862, %r863;
	add.s32 	%r865, %r864, %r781;
	shf.l.wrap.b32 	%r866, %r677, %r677, 25;
	shf.l.wrap.b32 	%r867, %r677, %r677, 14;
	xor.b32  	%r868, %r866, %r867;
	shr.u32 	%r869, %r677, 3;
	xor.b32  	%r870, %r868, %r869;
	add.s32 	%r871, %r865, %r664;
	add.s32 	%r872, %r871, %r870;
	shf.l.wrap.b32 	%r873, %r859, %r859, 15;
	shf.l.wrap.b32 	%r874, %r859, %r859, 13;
	xor.b32  	%r875, %r873, %r874;
	shr.u32 	%r876, %r859, 10;
	xor.b32  	%r877, %r875, %r876;
	add.s32 	%r878, %r877, %r794;
	shf.l.wrap.b32 	%r879, %r690, %r690, 25;
	shf.l.wrap.b32 	%r880, %r690, %r690, 14;
	xor.b32  	%r881, %r879, %r880;
	shr.u32 	%r882, %r690, 3;
	xor.b32  	%r883, %r881, %r882;
	add.s32 	%r884, %r878, %r677;
	add.s32 	%r885, %r884, %r883;
	shf.l.wrap.b32 	%r886, %r872, %r872, 15;
	shf.l.wrap.b32 	%r887, %r872, %r872, 13;
	xor.b32  	%r888, %r886, %r887;
	shr.u32 	%r889, %r872, 10;
	xor.b32  	%r890, %r888, %r889;
	add.s32 	%r891, %r890, %r807;
	shf.l.wrap.b32 	%r892, %r703, %r703, 25;
	shf.l.wrap.b32 	%r893, %r703, %r703, 14;
	xor.b32  	%r894, %r892, %r893;
	shr.u32 	%r895, %r703, 3;
	xor.b32  	%r896, %r894, %r895;
	add.s32 	%r897, %r891, %r690;
	add.s32 	%r898, %r897, %r896;
	shf.l.wrap.b32 	%r899, %r885, %r885, 15;
	shf.l.wrap.b32 	%r900, %r885, %r885, 13;
	xor.b32  	%r901, %r899, %r900;
	shr.u32 	%r902, %r885, 10;
	xor.b32  	%r903, %r901, %r902;
	add.s32 	%r904, %r903, %r820;
	shf.l.wrap.b32 	%r905, %r716, %r716, 25;
	shf.l.wrap.b32 	%r906, %r716, %r716, 14;
	xor.b32  	%r907, %r905, %r906;
	shr.u32 	%r908, %r716, 3;
	xor.b32  	%r909, %r907, %r908;
	add.s32 	%r910, %r904, %r703;
	add.s32 	%r911, %r910, %r909;
	shf.l.wrap.b32 	%r912, %r898, %r898, 15;
	shf.l.wrap.b32 	%r913, %r898, %r898, 13;
	xor.b32  	%r914, %r912, %r913;
	shr.u32 	%r915, %r898, 10;
	xor.b32  	%r916, %r914, %r915;
	add.s32 	%r917, %r916, %r833;
	shf.l.wrap.b32 	%r918, %r729, %r729, 25;
	shf.l.wrap.b32 	%r919, %r729, %r729, 14;
	xor.b32  	%r920, %r918, %r919;
	shr.u32 	%r921, %r729, 3;
	xor.b32  	%r922, %r920, %r921;
	add.s32 	%r923, %r917, %r716;
	add.s32 	%r924, %r923, %r922;
	shf.l.wrap.b32 	%r925, %r911, %r911, 15;
	shf.l.wrap.b32 	%r926, %r911, %r911, 13;
	xor.b32  	%r927, %r925, %r926;
	shr.u32 	%r928, %r911, 10;
	xor.b32  	%r929, %r927, %r928;
	add.s32 	%r930, %r929, %r846;
	shf.l.wrap.b32 	%r931, %r742, %r742, 25;
	shf.l.wrap.b32 	%r932, %r742, %r742, 14;
	xor.b32  	%r933, %r931, %r932;
	shr.u32 	%r934, %r742, 3;
	xor.b32  	%r935, %r933, %r934;
	add.s32 	%r936, %r930, %r729;
	add.s32 	%r937, %r936, %r935;
	shf.l.wrap.b32 	%r938, %r924, %r924, 15;
	shf.l.wrap.b32 	%r939, %r924, %r924, 13;
	xor.b32  	%r940, %r938, %r939;
	shr.u32 	%r941, %r924, 10;
	xor.b32  	%r942, %r940, %r941;
	add.s32 	%r943, %r942, %r859;
	shf.l.wrap.b32 	%r944, %r755, %r755, 25;
	shf.l.wrap.b32 	%r945, %r755, %r755, 14;
	xor.b32  	%r946, %r944, %r945;
	shr.u32 	%r947, %r755, 3;
	xor.b32  	%r948, %r946, %r947;
	add.s32 	%r949, %r943, %r742;
	add.s32 	%r950, %r949, %r948;
	shf.l.wrap.b32 	%r951, %r937, %r937, 15;
	shf.l.wrap.b32 	%r952, %r937, %r937, 13;
	xor.b32  	%r953, %r951, %r952;
	shr.u32 	%r954, %r937, 10;
	xor.b32  	%r955, %r953, %r954;
	add.s32 	%r956, %r955, %r872;
	shf.l.wrap.b32 	%r957, %r768, %r768, 25;
	shf.l.wrap.b32 	%r958, %r768, %r768, 14;
	xor.b32  	%r959, %r957, %r958;
	shr.u32 	%r960, %r768, 3;
	xor.b32  	%r961, %r959, %r960;
	add.s32 	%r962, %r956, %r755;
	add.s32 	%r963, %r962, %r961;
	shf.l.wrap.b32 	%r964, %r950, %r950, 15;
	shf.l.wrap.b32 	%r965, %r950, %r950, 13;
	xor.b32  	%r966, %r964, %r965;
	shr.u32 	%r967, %r950, 10;
	xor.b32  	%r968, %r966, %r967;
	add.s32 	%r969, %r968, %r885;
	shf.l.wrap.b32 	%r970, %r781, %r781, 25;
	shf.l.wrap.b32 	%r971, %r781, %r781, 14;
	xor.b32  	%r972, %r970, %r971;
	shr.u32 	%r973, %r781, 3;
	xor.b32  	%r974, %r972, %r973;
	add.s32 	%r975, %r969, %r768;
	add.s32 	%r976, %r975, %r974;
	shf.l.wrap.b32 	%r977, %r963, %r963, 15;
	shf.l.wrap.b32 	%r978, %r963, %r963, 13;
	xor.b32  	%r979, %r977, %r978;
	shr.u32 	%r980, %r963, 10;
	xor.b32  	%r981, %r979, %r980;
	add.s32 	%r982, %r981, %r898;
	shf.l.wrap.b32 	%r983, %r794, %r794, 25;
	shf.l.wrap.b32 	%r984, %r794, %r794, 14;
	xor.b32  	%r985, %r983, %r984;
	shr.u32 	%r986, %r794, 3;
	xor.b32  	%r987, %r985, %r986;
	add.s32 	%r988, %r982, %r781;
	add.s32 	%r989, %r988, %r987;
	shf.l.wrap.b32 	%r990, %r976, %r976, 15;
	shf.l.wrap.b32 	%r991, %r976, %r976, 13;
	xor.b32  	%r992, %r990, %r991;
	shr.u32 	%r993, %r976, 10;
	xor.b32  	%r994, %r992, %r993;
	add.s32 	%r995, %r994, %r911;
	shf.l.wrap.b32 	%r996, %r807, %r807, 25;
	shf.l.wrap.b32 	%r997, %r807, %r807, 14;
	xor.b32  	%r998, %r996, %r997;
	shr.u32 	%r999, %r807, 3;
	xor.b32  	%r1000, %r998, %r999;
	add.s32 	%r1001, %r995, %r794;
	add.s32 	%r1002, %r1001, %r1000;
	shf.l.wrap.b32 	%r1003, %r2698, %r2698, 26;
	shf.l.wrap.b32 	%r1004, %r2698, %r2698, 21;
	xor.b32  	%r1005, %r1003, %r1004;
	shf.l.wrap.b32 	%r1006, %r2698, %r2698, 7;
	xor.b32  	%r1007, %r1005, %r1006;
	and.b32  	%r1008, %r2698, %r2697;
	not.b32 	%r1009, %r2698;
	and.b32  	%r1010, %r2696, %r1009;
	or.b32  	%r1011, %r1008, %r1010;
	add.s32 	%r1012, %r1011, %r2695;
	add.s32 	%r1013, %r1012, %r1007;
	add.s32 	%r1015, %r1013, %r1014;
	add.s32 	%r1016, %r1015, %r210;
	shf.l.wrap.b32 	%r1017, %r2702, %r2702, 30;
	shf.l.wrap.b32 	%r1018, %r2702, %r2702, 19;
	xor.b32  	%r1019, %r1017, %r1018;
	shf.l.wrap.b32 	%r1020, %r2702, %r2702, 10;
	xor.b32  	%r1021, %r1019, %r1020;
	xor.b32  	%r1022, %r2701, %r2700;
	and.b32  	%r1023, %r2702, %r1022;
	and.b32  	%r1024, %r2701, %r2700;
	xor.b32  	%r1025, %r1023, %r1024;
	add.s32 	%r1026, %r1021, %r1025;
	add.s32 	%r1027, %r1016, %r2699;
	add.s32 	%r1028, %r1026, %r1016;
	shf.l.wrap.b32 	%r1029, %r1027, %r1027, 26;
	shf.l.wrap.b32 	%r1030, %r1027, %r1027, 21;
	xor.b32  	%r1031, %r1029, %r1030;
	shf.l.wrap.b32 	%r1032, %r1027, %r1027, 7;
	xor.b32  	%r1033, %r1031, %r1032;
	and.b32  	%r1034, %r1027, %r2698;
	not.b32 	%r1035, %r1027;
	and.b32  	%r1036, %r2697, %r1035;
	or.b32  	%r1037, %r1034, %r1036;
	add.s32 	%r1038, %r1037, %r2696;
	add.s32 	%r1039, %r1038, %r1033;
	add.s32 	%r1041, %r1039, %r1040;
	add.s32 	%r1042, %r1041, %r218;
	shf.l.wrap.b32 	%r1043, %r1028, %r1028, 30;
	shf.l.wrap.b32 	%r1044, %r1028, %r1028, 19;
	xor.b32  	%r1045, %r1043, %r1044;
	shf.l.wrap.b32 	%r1046, %r1028, %r1028, 10;
	xor.b32  	%r1047, %r1045, %r1046;
	xor.b32  	%r1048, %r2702, %r2701;
	and.b32  	%r1049, %r1028, %r1048;
	and.b32  	%r1050, %r2702, %r2701;
	xor.b32  	%r1051, %r1049, %r1050;
	add.s32 	%r1052, %r1047, %r1051;
	add.s32 	%r1053, %r1042, %r2700;
	add.s32 	%r1054, %r1052, %r1042;
	shf.l.wrap.b32 	%r1055, %r1053, %r1053, 26;
	shf.l.wrap.b32 	%r1056, %r1053, %r1053, 21;
	xor.b32  	%r1057, %r1055, %r1056;
	shf.l.wrap.b32 	%r1058, %r1053, %r1053, 7;
	xor.b32  	%r1059, %r1057, %r1058;
	and.b32  	%r1060, %r1053, %r1027;
	not.b32 	%r1061, %r1053;
	and.b32  	%r1062, %r2698, %r1061;
	or.b32  	%r1063, %r1060, %r1062;
	add.s32 	%r1064, %r1063, %r2697;
	add.s32 	%r1065, %r1064, %r1059;
	add.s32 	%r1067, %r1065, %r1066;
	add.s32 	%r1068, %r1067, %r226;
	shf.l.wrap.b32 	%r1069, %r1054, %r1054, 30;
	shf.l.wrap.b32 	%r1070, %r1054, %r1054, 19;
	xor.b32  	%r1071, %r1069, %r1070;
	shf.l.wrap.b32 	%r1072, %r1054, %r1054, 10;
	xor.b32  	%r1073, %r1071, %r1072;
	xor.b32  	%r1074, %r1028, %r2702;
	and.b32  	%r1075, %r1054, %r1074;
	and.b32  	%r1076, %r1028, %r2702;
	xor.b32  	%r1077, %r1075, %r1076;
	add.s32 	%r1078, %r1073, %r1077;
	add.s32 	%r1079, %r1068, %r2701;
	add.s32 	%r1080, %r1078, %r1068;
	shf.l.wrap.b32 	%r1081, %r1079, %r1079, 26;
	shf.l.wrap.b32 	%r1082, %r1079, %r1079, 21;
	xor.b32  	%r1083, %r1081, %r1082;
	shf.l.wrap.b32 	%r1084, %r1079, %r1079, 7;
	xor.b32  	%r1085, %r1083, %r1084;
	and.b32  	%r1086, %r1079, %r1053;
	not.b32 	%r1087, %r1079;
	and.b32  	%r1088, %r1027, %r1087;
	or.b32  	%r1089, %r1086, %r1088;
	add.s32 	%r1090, %r1089, %r2698;
	add.s32 	%r1091, %r1090, %r1085;
	add.s32 	%r1092, %r1091, %r89;
	add.s32 	%r1093, %r1092, %r234;
	shf.l.wrap.b32 	%r1094, %r1080, %r1080, 30;
	shf.l.wrap.b32 	%r1095, %r1080, %r1080, 19;
	xor.b32  	%r1096, %r1094, %r1095;
	shf.l.wrap.b32 	%r1097, %r1080, %r1080, 10;
	xor.b32  	%r1098, %r1096, %r1097;
	xor.b32  	%r1099, %r1054, %r1028;
	and.b32  	%r1100, %r1080, %r1099;
	and.b32  	%r1101, %r1054, %r1028;
	xor.b32  	%r1102, %r1100, %r1101;
	add.s32 	%r1103, %r1098, %r1102;
	add.s32 	%r1104, %r1093, %r2702;
	add.s32 	%r1105, %r1103, %r1093;
	shf.l.wrap.b32 	%r1106, %r1104, %r1104, 26;
	shf.l.wrap.b32 	%r1107, %r1104, %r1104, 21;
	xor.b32  	%r1108, %r1106, %r1107;
	shf.l.wrap.b32 	%r1109, %r1104, %r1104, 7;
	xor.b32  	%r1110, %r1108, %r1109;
	and.b32  	%r1111, %r1104, %r1079;
	not.b32 	%r1112, %r1104;
	and.b32  	%r1113, %r1053, %r1112;
	or.b32  	%r1114, %r1111, %r1113;
	add.s32 	%r1115, %r1114, %r1027;
	add.s32 	%r1116, %r1115, %r1110;
	add.s32 	%r1117, %r1116, %r90;
	add.s32 	%r1118, %r1117, %r258;
	shf.l.wrap.b32 	%r1119, %r1105, %r1105, 30;
	shf.l.wrap.b32 	%r1120, %r1105, %r1105, 19;
	xor.b32  	%r1121, %r1119, %r1120;
	shf.l.wrap.b32 	%r1122, %r1105, %r1105, 10;
	xor.b32  	%r1123, %r1121, %r1122;
	xor.b32  	%r1124, %r1080, %r1054;
	and.b32  	%r1125, %r1105, %r1124;
	and.b32  	%r1126, %r1080, %r1054;
	xor.b32  	%r1127, %r1125, %r1126;
	add.s32 	%r1128, %r1123, %r1127;
	add.s32 	%r1129, %r1118, %r1028;
	add.s32 	%r1130, %r1128, %r1118;
	shf.l.wrap.b32 	%r1131, %r1129, %r1129, 26;
	shf.l.wrap.b32 	%r1132, %r1129, %r1129, 21;
	xor.b32  	%r1133, %r1131, %r1132;
	shf.l.wrap.b32 	%r1134, %r1129, %r1129, 7;
	xor.b32  	%r1135, %r1133, %r1134;
	and.b32  	%r1136, %r1129, %r1104;
	not.b32 	%r1137, %r1129;
	and.b32  	%r1138, %r1079, %r1137;
	or.b32  	%r1139, %r1136, %r1138;
	add.s32 	%r1140, %r1139, %r1053;
	add.s32 	%r1141, %r1140, %r1135;
	add.s32 	%r1142, %r1141, %r91;
	add.s32 	%r1143, %r1142, %r266;
	shf.l.wrap.b32 	%r1144, %r1130, %r1130, 30;
	shf.l.wrap.b32 	%r1145, %r1130, %r1130, 19;
	xor.b32  	%r1146, %r1144, %r1145;
	shf.l.wrap.b32 	%r1147, %r1130, %r1130, 10;
	xor.b32  	%r1148, %r1146, %r1147;
	xor.b32  	%r1149, %r1105, %r1080;
	and.b32  	%r1150, %r1130, %r1149;
	and.b32  	%r1151, %r1105, %r1080;
	xor.b32  	%r1152, %r1150, %r1151;
	add.s32 	%r1153, %r1148, %r1152;
	add.s32 	%r1154, %r1143, %r1054;
	add.s32 	%r1155, %r1153, %r1143;
	shf.l.wrap.b32 	%r1156, %r1154, %r1154, 26;
	shf.l.wrap.b32 	%r1157, %r1154, %r1154, 21;
	xor.b32  	%r1158, %r1156, %r1157;
	shf.l.wrap.b32 	%r1159, %r1154, %r1154, 7;
	xor.b32  	%r1160, %r1158, %r1159;
	and.b32  	%r1161, %r1154, %r1129;
	not.b32 	%r1162, %r1154;
	and.b32  	%r1163, %r1104, %r1162;
	or.b32  	%r1164, %r1161, %r1163;
	add.s32 	%r1165, %r1164, %r1079;
	add.s32 	%r1166, %r1165, %r1160;
	add.s32 	%r1167, %r1166, %r92;
	add.s32 	%r1168, %r1167, %r274;
	shf.l.wrap.b32 	%r1169, %r1155, %r1155, 30;
	shf.l.wrap.b32 	%r1170, %r1155, %r1155, 19;
	xor.b32  	%r1171, %r1169, %r1170;
	shf.l.wrap.b32 	%r1172, %r1155, %r1155, 10;
	xor.b32  	%r1173, %r1171, %r1172;
	xor.b32  	%r1174, %r1130, %r1105;
	and.b32  	%r1175, %r1155, %r1174;
	and.b32  	%r1176, %r1130, %r1105;
	xor.b32  	%r1177, %r1175, %r1176;
	add.s32 	%r1178, %r1173, %r1177;
	add.s32 	%r1179, %r1168, %r1080;
	add.s32 	%r1180, %r1178, %r1168;
	shf.l.wrap.b32 	%r1181, %r1179, %r1179, 26;
	shf.l.wrap.b32 	%r1182, %r1179, %r1179, 21;
	xor.b32  	%r1183, %r1181, %r1182;
	shf.l.wrap.b32 	%r1184, %r1179, %r1179, 7;
	xor.b32  	%r1185, %r1183, %r1184;
	and.b32  	%r1186, %r1179, %r1154;
	not.b32 	%r1187, %r1179;
	and.b32  	%r1188, %r1129, %r1187;
	or.b32  	%r1189, %r1186, %r1188;
	add.s32 	%r1190, %r1189, %r1104;
	add.s32 	%r1191, %r1190, %r1185;
	add.s32 	%r1192, %r1191, %r93;
	add.s32 	%r1193, %r1192, %r282;
	shf.l.wrap.b32 	%r1194, %r1180, %r1180, 30;
	shf.l.wrap.b32 	%r1195, %r1180, %r1180, 19;
	xor.b32  	%r1196, %r1194, %r1195;
	shf.l.wrap.b32 	%r1197, %r1180, %r1180, 10;
	xor.b32  	%r1198, %r1196, %r1197;
	xor.b32  	%r1199, %r1155, %r1130;
	and.b32  	%r1200, %r1180, %r1199;
	and.b32  	%r1201, %r1155, %r1130;
	xor.b32  	%r1202, %r1200, %r1201;
	add.s32 	%r1203, %r1198, %r1202;
	add.s32 	%r1204, %r1193, %r1105;
	add.s32 	%r1205, %r1203, %r1193;
	shf.l.wrap.b32 	%r1206, %r1204, %r1204, 26;
	shf.l.wrap.b32 	%r1207, %r1204, %r1204, 21;
	xor.b32  	%r1208, %r1206, %r1207;
	shf.l.wrap.b32 	%r1209, %r1204, %r1204, 7;
	xor.b32  	%r1210, %r1208, %r1209;
	and.b32  	%r1211, %r1204, %r1179;
	not.b32 	%r1212, %r1204;
	and.b32  	%r1213, %r1154, %r1212;
	or.b32  	%r1214, %r1211, %r1213;
	add.s32 	%r1215, %r1214, %r1129;
	add.s32 	%r1216, %r1215, %r1210;
	add.s32 	%r1217, %r1216, %r94;
	add.s32 	%r1218, %r1217, %r306;
	shf.l.wrap.b32 	%r1219, %r1205, %r1205, 30;
	shf.l.wrap.b32 	%r1220, %r1205, %r1205, 19;
	xor.b32  	%r1221, %r1219, %r1220;
	shf.l.wrap.b32 	%r1222, %r1205, %r1205, 10;
	xor.b32  	%r1223, %r1221, %r1222;
	xor.b32  	%r1224, %r1180, %r1155;
	and.b32  	%r1225, %r1205, %r1224;
	and.b32  	%r1226, %r1180, %r1155;
	xor.b32  	%r1227, %r1225, %r1226;
	add.s32 	%r1228, %r1223, %r1227;
	add.s32 	%r1229, %r1218, %r1130;
	add.s32 	%r1230, %r1228, %r1218;
	shf.l.wrap.b32 	%r1231, %r1229, %r1229, 26;
	shf.l.wrap.b32 	%r1232, %r1229, %r1229, 21;
	xor.b32  	%r1233, %r1231, %r1232;
	shf.l.wrap.b32 	%r1234, %r1229, %r1229, 7;
	xor.b32  	%r1235, %r1233, %r1234;
	and.b32  	%r1236, %r1229, %r1204;
	not.b32 	%r1237, %r1229;
	and.b32  	%r1238, %r1179, %r1237;
	or.b32  	%r1239, %r1236, %r1238;
	add.s32 	%r1240, %r1239, %r1154;
	add.s32 	%r1241, %r1240, %r1235;
	add.s32 	%r1243, %r1241, %r1242;
	add.s32 	%r1244, %r1243, %r314;
	shf.l.wrap.b32 	%r1245, %r1230, %r1230, 30;
	shf.l.wrap.b32 	%r1246, %r1230, %r1230, 19;
	xor.b32  	%r1247, %r1245, %r1246;
	shf.l.wrap.b32 	%r1248, %r1230, %r1230, 10;
	xor.b32  	%r1249, %r1247, %r1248;
	xor.b32  	%r1250, %r1205, %r1180;
	and.b32  	%r1251, %r1230, %r1250;
	and.b32  	%r1252, %r1205, %r1180;
	xor.b32  	%r1253, %r1251, %r1252;
	add.s32 	%r1254, %r1249, %r1253;
	add.s32 	%r1255, %r1244, %r1155;
	add.s32 	%r1256, %r1254, %r1244;
	shf.l.wrap.b32 	%r1257, %r1255, %r1255, 26;
	shf.l.wrap.b32 	%r1258, %r1255, %r1255, 21;
	xor.b32  	%r1259, %r1257, %r1258;
	shf.l.wrap.b32 	%r1260, %r1255, %r1255, 7;
	xor.b32  	%r1261, %r1259, %r1260;
	and.b32  	%r1262, %r1255, %r1229;
	not.b32 	%r1263, %r1255;
	and.b32  	%r1264, %r1204, %r1263;
	or.b32  	%r1265, %r1262, %r1264;
	add.s32 	%r1266, %r1265, %r1179;
	add.s32 	%r1267, %r1266, %r1261;
	add.s32 	%r1269, %r1267, %r1268;
	add.s32 	%r1270, %r1269, %r322;
	shf.l.wrap.b32 	%r1271, %r1256, %r1256, 30;
	shf.l.wrap.b32 	%r1272, %r1256, %r1256, 19;
	xor.b32  	%r1273, %r1271, %r1272;
	shf.l.wrap.b32 	%r1274, %r1256, %r1256, 10;
	xor.b32  	%r1275, %r1273, %r1274;
	xor.b32  	%r1276, %r1230, %r1205;
	and.b32  	%r1277, %r1256, %r1276;
	and.b32  	%r1278, %r1230, %r1205;
	xor.b32  	%r1279, %r1277, %r1278;
	add.s32 	%r1280, %r1275, %r1279;
	add.s32 	%r1281, %r1270, %r1180;
	add.s32 	%r1282, %r1280, %r1270;
	shf.l.wrap.b32 	%r1283, %r1281, %r1281, 26;
	shf.l.wrap.b32 	%r1284, %r1281, %r1281, 21;
	xor.b32  	%r1285, %r1283, %r1284;
	shf.l.wrap.b32 	%r1286, %r1281, %r1281, 7;
	xor.b32  	%r1287, %r1285, %r1286;
	and.b32  	%r1288, %r1281, %r1255;
	not.b32 	%r1289, %r1281;
	and.b32  	%r1290, %r1229, %r1289;
	or.b32  	%r1291, %r1288, %r1290;
	add.s32 	%r1292, %r1291, %r1204;
	add.s32 	%r1293, %r1292, %r1287;
	add.s32 	%r1294, %r1293, %r95;
	add.s32 	%r1295, %r1294, %r330;
	shf.l.wrap.b32 	%r1296, %r1282, %r1282, 30;
	shf.l.wrap.b32 	%r1297, %r1282, %r1282, 19;
	xor.b32  	%r1298, %r1296, %r1297;
	shf.l.wrap.b32 	%r1299, %r1282, %r1282, 10;
	xor.b32  	%r1300, %r1298, %r1299;
	xor.b32  	%r1301, %r1256, %r1230;
	and.b32  	%r1302, %r1282, %r1301;
	and.b32  	%r1303, %r1256, %r1230;
	xor.b32  	%r1304, %r1302, %r1303;
	add.s32 	%r1305, %r1300, %r1304;
	add.s32 	%r1306, %r1295, %r1205;
	add.s32 	%r1307, %r1305, %r1295;
	shf.l.wrap.b32 	%r1308, %r1306, %r1306, 26;
	shf.l.wrap.b32 	%r1309, %r1306, %r1306, 21;
	xor.b32  	%r1310, %r1308, %r1309;
	shf.l.wrap.b32 	%r1311, %r1306, %r1306, 7;
	xor.b32  	%r1312, %r1310, %r1311;
	and.b32  	%r1313, %r1306, %r1281;
	not.b32 	%r1314, %r1306;
	and.b32  	%r1315, %r1255, %r1314;
	or.b32  	%r1316, %r1313, %r1315;
	add.s32 	%r1317, %r1316, %r1229;
	add.s32 	%r1318, %r1317, %r1312;
	add.s32 	%r1319, %r1318, %r96;
	add.s32 	%r1320, %r1319, %r354;
	shf.l.wrap.b32 	%r1321, %r1307, %r1307, 30;
	shf.l.wrap.b32 	%r1322, %r1307, %r1307, 19;
	xor.b32  	%r1323, %r1321, %r1322;
	shf.l.wrap.b32 	%r1324, %r1307, %r1307, 10;
	xor.b32  	%r1325, %r1323, %r1324;
	xor.b32  	%r1326, %r1282, %r1256;
	and.b32  	%r1327, %r1307, %r1326;
	and.b32  	%r1328, %r1282, %r1256;
	xor.b32  	%r1329, %r1327, %r1328;
	add.s32 	%r1330, %r1325, %r1329;
	add.s32 	%r1331, %r1320, %r1230;
	add.s32 	%r1332, %r1330, %r1320;
	shf.l.wrap.b32 	%r1333, %r1331, %r1331, 26;
	shf.l.wrap.b32 	%r1334, %r1331, %r1331, 21;
	xor.b32  	%r1335, %r1333, %r1334;
	shf.l.wrap.b32 	%r1336, %r1331, %r1331, 7;
	xor.b32  	%r1337, %r1335, %r1336;
	and.b32  	%r1338, %r1331, %r1306;
	not.b32 	%r1339, %r1331;
	and.b32  	%r1340, %r1281, %r1339;
	or.b32  	%r1341, %r1338, %r1340;
	add.s32 	%r1342, %r1341, %r1255;
	add.s32 	%r1343, %r1342, %r1337;
	add.s32 	%r1344, %r1343, %r97;
	add.s32 	%r1345, %r1344, %r362;
	shf.l.wrap.b32 	%r1346, %r1332, %r1332, 30;
	shf.l.wrap.b32 	%r1347, %r1332, %r1332, 19;
	xor.b32  	%r1348, %r1346, %r1347;
	shf.l.wrap.b32 	%r1349, %r1332, %r1332, 10;
	xor.b32  	%r1350, %r1348, %r1349;
	xor.b32  	%r1351, %r1307, %r1282;
	and.b32  	%r1352, %r1332, %r1351;
	and.b32  	%r1353, %r1307, %r1282;
	xor.b32  	%r1354, %r1352, %r1353;
	add.s32 	%r1355, %r1350, %r1354;
	add.s32 	%r1356, %r1345, %r1256;
	add.s32 	%r1357, %r1355, %r1345;
	shf.l.wrap.b32 	%r1358, %r1356, %r1356, 26;
	shf.l.wrap.b32 	%r1359, %r1356, %r1356, 21;
	xor.b32  	%r1360, %r1358, %r1359;
	shf.l.wrap.b32 	%r1361, %r1356, %r1356, 7;
	xor.b32  	%r1362, %r1360, %r1361;
	and.b32  	%r1363, %r1356, %r1331;
	not.b32 	%r1364, %r1356;
	and.b32  	%r1365, %r1306, %r1364;
	or.b32  	%r1366, %r1363, %r1365;
	add.s32 	%r1367, %r1366, %r1281;
	add.s32 	%r1368, %r1367, %r1362;
	add.s32 	%r1369, %r1368, %r98;
	add.s32 	%r1370, %r1369, %r370;
	shf.l.wrap.b32 	%r1371, %r1357, %r1357, 30;
	shf.l.wrap.b32 	%r1372, %r1357, %r1357, 19;
	xor.b32  	%r1373, %r1371, %r1372;
	shf.l.wrap.b32 	%r1374, %r1357, %r1357, 10;
	xor.b32  	%r1375, %r1373, %r1374;
	xor.b32  	%r1376, %r1332, %r1307;
	and.b32  	%r1377, %r1357, %r1376;
	and.b32  	%r1378, %r1332, %r1307;
	xor.b32  	%r1379, %r1377, %r1378;
	add.s32 	%r1380, %r1375, %r1379;
	add.s32 	%r1381, %r1370, %r1282;
	add.s32 	%r1382, %r1380, %r1370;
	shf.l.wrap.b32 	%r1383, %r1381, %r1381, 26;
	shf.l.wrap.b32 	%r1384, %r1381, %r1381, 21;
	xor.b32  	%r1385, %r1383, %r1384;
	shf.l.wrap.b32 	%r1386, %r1381, %r1381, 7;
	xor.b32  	%r1387, %r1385, %r1386;
	and.b32  	%r1388, %r1381, %r1356;
	not.b32 	%r1389, %r1381;
	and.b32  	%r1390, %r1331, %r1389;
	or.b32  	%r1391, %r1388, %r1390;
	add.s32 	%r1392, %r1391, %r1306;
	add.s32 	%r1393, %r1392, %r1387;
	add.s32 	%r1394, %r1393, %r99;
	add.s32 	%r1395, %r1394, %r378;
	shf.l.wrap.b32 	%r1396, %r1382, %r1382, 30;
	shf.l.wrap.b32 	%r1397, %r1382, %r1382, 19;
	xor.b32  	%r1398, %r1396, %r1397;
	shf.l.wrap.b32 	%r1399, %r1382, %r1382, 10;
	xor.b32  	%r1400, %r1398, %r1399;
	xor.b32  	%r1401, %r1357, %r1332;
	and.b32  	%r1402, %r1382, %r1401;
	and.b32  	%r1403, %r1357, %r1332;
	xor.b32  	%r1404, %r1402, %r1403;
	add.s32 	%r1405, %r1400, %r1404;
	add.s32 	%r1406, %r1395, %r1307;
	add.s32 	%r1407, %r1405, %r1395;
	shf.l.wrap.b32 	%r1408, %r1406, %r1406, 26;
	shf.l.wrap.b32 	%r1409, %r1406, %r1406, 21;
	xor.b32  	%r1410, %r1408, %r1409;
	shf.l.wrap.b32 	%r1411, %r1406, %r1406, 7;
	xor.b32  	%r1412, %r1410, %r1411;
	and.b32  	%r1413, %r1406, %r1381;
	not.b32 	%r1414, %r1406;
	and.b32  	%r1415, %r1356, %r1414;
	or.b32  	%r1416, %r1413, %r1415;
	add.s32 	%r1417, %r1416, %r1331;
	add.s32 	%r1418, %r1417, %r1412;
	add.s32 	%r1419, %r1418, %r100;
	add.s32 	%r1420, %r1419, %r391;
	shf.l.wrap.b32 	%r1421, %r1407, %r1407, 30;
	shf.l.wrap.b32 	%r1422, %r1407, %r1407, 19;
	xor.b32  	%r1423, %r1421, %r1422;
	shf.l.wrap.b32 	%r1424, %r1407, %r1407, 10;
	xor.b32  	%r1425, %r1423, %r1424;
	xor.b32  	%r1426, %r1382, %r1357;
	and.b32  	%r1427, %r1407, %r1426;
	and.b32  	%r1428, %r1382, %r1357;
	xor.b32  	%r1429, %r1427, %r1428;
	add.s32 	%r1430, %r1425, %r1429;
	add.s32 	%r1431, %r1420, %r1332;
	add.s32 	%r1432, %r1430, %r1420;
	shf.l.wrap.b32 	%r1433, %r1431, %r1431, 26;
	shf.l.wrap.b32 	%r1434, %r1431, %r1431, 21;
	xor.b32  	%r1435, %r1433, %r1434;
	shf.l.wrap.b32 	%r1436, %r1431, %r1431, 7;
	xor.b32  	%r1437, %r1435, %r1436;
	and.b32  	%r1438, %r1431, %r1406;
	not.b32 	%r1439, %r1431;
	and.b32  	%r1440, %r1381, %r1439;
	or.b32  	%r1441, %r1438, %r1440;
	add.s32 	%r1442, %r1441, %r1356;
	add.s32 	%r1443, %r1442, %r1437;
	add.s32 	%r1444, %r1443, %r101;
	add.s32 	%r1445, %r1444, %r404;
	shf.l.wrap.b32 	%r1446, %r1432, %r1432, 30;
	shf.l.wrap.b32 	%r1447, %r1432, %r1432, 19;
	xor.b32  	%r1448, %r1446, %r1447;
	shf.l.wrap.b32 	%r1449, %r1432, %r1432, 10;
	xor.b32  	%r1450, %r1448, %r1449;
	xor.b32  	%r1451, %r1407, %r1382;
	and.b32  	%r1452, %r1432, %r1451;
	and.b32  	%r1453, %r1407, %r1382;
	xor.b32  	%r1454, %r1452, %r1453;
	add.s32 	%r1455, %r1450, %r1454;
	add.s32 	%r1456, %r1445, %r1357;
	add.s32 	%r1457, %r1455, %r1445;
	shf.l.wrap.b32 	%r1458, %r1456, %r1456, 26;
	shf.l.wrap.b32 	%r1459, %r1456, %r1456, 21;
	xor.b32  	%r1460, %r1458, %r1459;
	shf.l.wrap.b32 	%r1461, %r1456, %r1456, 7;
	xor.b32  	%r1462, %r1460, %r1461;
	and.b32  	%r1463, %r1456, %r1431;
	not.b32 	%r1464, %r1456;
	and.b32  	%r1465, %r1406, %r1464;
	or.b32  	%r1466, %r1463, %r1465;
	add.s32 	%r1467, %r1466, %r1381;
	add.s32 	%r1468, %r1467, %r1462;
	add.s32 	%r1469, %r1468, %r102;
	add.s32 	%r1470, %r1469, %r417;
	shf.l.wrap.b32 	%r1471, %r1457, %r1457, 30;
	shf.l.wrap.b32 	%r1472, %r1457, %r1457, 19;
	xor.b32  	%r1473, %r1471, %r1472;
	shf.l.wrap.b32 	%r1474, %r1457, %r1457, 10;
	xor.b32  	%r1475, %r1473, %r1474;
	xor.b32  	%r1476, %r1432, %r1407;
	and.b32  	%r1477, %r1457, %r1476;
	and.b32  	%r1478, %r1432, %r1407;
	xor.b32  	%r1479, %r1477, %r1478;
	add.s32 	%r1480, %r1475, %r1479;
	add.s32 	%r1481, %r1470, %r1382;
	add.s32 	%r1482, %r1480, %r1470;
	shf.l.wrap.b32 	%r1483, %r1481, %r1481, 26;
	shf.l.wrap.b32 	%r1484, %r1481, %r1481, 21;
	xor.b32  	%r1485, %r1483, %r1484;
	shf.l.wrap.b32 	%r1486, %r1481, %r1481, 7;
	xor.b32  	%r1487, %r1485, %r1486;
	and.b32  	%r1488, %r1481, %r1456;
	not.b32 	%r1489, %r1481;
	and.b32  	%r1490, %r1431, %r1489;
	or.b32  	%r1491, %r1488, %r1490;
	add.s32 	%r1492, %r1491, %r1406;
	add.s32 	%r1493, %r1492, %r1487;
	add.s32 	%r1494, %r1493, %r103;
	add.s32 	%r1495, %r1494, %r430;
	shf.l.wrap.b32 	%r1496, %r1482, %r1482, 30;
	shf.l.wrap.b32 	%r1497, %r1482, %r1482, 19;
	xor.b32  	%r1498, %r1496, %r1497;
	shf.l.wrap.b32 	%r1499, %r1482, %r1482, 10;
	xor.b32  	%r1500, %r1498, %r1499;
	xor.b32  	%r1501, %r1457, %r1432;
	and.b32  	%r1502, %r1482, %r1501;
	and.b32  	%r1503, %r1457, %r1432;
	xor.b32  	%r1504, %r1502, %r1503;
	add.s32 	%r1505, %r1500, %r1504;
	add.s32 	%r1506, %r1495, %r1407;
	add.s32 	%r1507, %r1505, %r1495;
	shf.l.wrap.b32 	%r1508, %r1506, %r1506, 26;
	shf.l.wrap.b32 	%r1509, %r1506, %r1506, 21;
	xor.b32  	%r1510, %r1508, %r1509;
	shf.l.wrap.b32 	%r1511, %r1506, %r1506, 7;
	xor.b32  	%r1512, %r1510, %r1511;
	and.b32  	%r1513, %r1506, %r1481;
	not.b32 	%r1514, %r1506;
	and.b32  	%r1515, %r1456, %r1514;
	or.b32  	%r1516, %r1513, %r1515;
	add.s32 	%r1517, %r1516, %r1431;
	add.s32 	%r1518, %r1517, %r1512;
	add.s32 	%r1519, %r1518, %r104;
	add.s32 	%r1520, %r1519, %r443;
	shf.l.wrap.b32 	%r1521, %r1507, %r1507, 30;
	shf.l.wrap.b32 	%r1522, %r1507, %r1507, 19;
	xor.b32  	%r1523, %r1521, %r1522;
	shf.l.wrap.b32 	%r1524, %r1507, %r1507, 10;
	xor.b32  	%r1525, %r1523, %r1524;
	xor.b32  	%r1526, %r1482, %r1457;
	and.b32  	%r1527, %r1507, %r1526;
	and.b32  	%r1528, %r1482, %r1457;
	xor.b32  	%r1529, %r1527, %r1528;
	add.s32 	%r1530, %r1525, %r1529;
	add.s32 	%r1531, %r1520, %r1432;
	add.s32 	%r1532, %r1530, %r1520;
	shf.l.wrap.b32 	%r1533, %r1531, %r1531, 26;
	shf.l.wrap.b32 	%r1534, %r1531, %r1531, 21;
	xor.b32  	%r1535, %r1533, %r1534;
	shf.l.wrap.b32 	%r1536, %r1531, %r1531, 7;
	xor.b32  	%r1537, %r1535, %r1536;
	and.b32  	%r1538, %r1531, %r1506;
	not.b32 	%r1539, %r1531;
	and.b32  	%r1540, %r1481, %r1539;
	or.b32  	%r1541, %r1538, %r1540;
	add.s32 	%r1542, %r1541, %r1456;
	add.s32 	%r1543, %r1542, %r1537;
	add.s32 	%r1544, %r1543, %r105;
	add.s32 	%r1545, %r1544, %r456;
	shf.l.wrap.b32 	%r1546, %r1532, %r1532, 30;
	shf.l.wrap.b32 	%r1547, %r1532, %r1532, 19;
	xor.b32  	%r1548, %r1546, %r1547;
	shf.l.wrap.b32 	%r1549, %r1532, %r1532, 10;
	xor.b32  	%r1550, %r1548, %r1549;
	xor.b32  	%r1551, %r1507, %r1482;
	and.b32  	%r1552, %r1532, %r1551;
	and.b32  	%r1553, %r1507, %r1482;
	xor.b32  	%r1554, %r1552, %r1553;
	add.s32 	%r1555, %r1550, %r1554;
	add.s32 	%r1556, %r1545, %r1457;
	add.s32 	%r1557, %r1555, %r1545;
	shf.l.wrap.b32 	%r1558, %r1556, %r1556, 26;
	shf.l.wrap.b32 	%r1559, %r1556, %r1556, 21;
	xor.b32  	%r1560, %r1558, %r1559;
	shf.l.wrap.b32 	%r1561, %r1556, %r1556, 7;
	xor.b32  	%r1562, %r1560, %r1561;
	and.b32  	%r1563, %r1556, %r1531;
	not.b32 	%r1564, %r1556;
	and.b32  	%r1565, %r1506, %r1564;
	or.b32  	%r1566, %r1563, %r1565;
	add.s32 	%r1567, %r1566, %r1481;
	add.s32 	%r1568, %r1567, %r1562;
	add.s32 	%r1569, %r1568, %r106;
	add.s32 	%r1570, %r1569, %r469;
	shf.l.wrap.b32 	%r1571, %r1557, %r1557, 30;
	shf.l.wrap.b32 	%r1572, %r1557, %r1557, 19;
	xor.b32  	%r1573, %r1571, %r1572;
	shf.l.wrap.b32 	%r1574, %r1557, %r1557, 10;
	xor.b32  	%r1575, %r1573, %r1574;
	xor.b32  	%r1576, %r1532, %r1507;
	and.b32  	%r1577, %r1557, %r1576;
	and.b32  	%r1578, %r1532, %r1507;
	xor.b32  	%r1579, %r1577, %r1578;
	add.s32 	%r1580, %r1575, %r1579;
	add.s32 	%r1581, %r1570, %r1482;
	add.s32 	%r1582, %r1580, %r1570;
	shf.l.wrap.b32 	%r1583, %r1581, %r1581, 26;
	shf.l.wrap.b32 	%r1584, %r1581, %r1581, 21;
	xor.b32  	%r1585, %r1583, %r1584;
	shf.l.wrap.b32 	%r1586, %r1581, %r1581, 7;
	xor.b32  	%r1587, %r1585, %r1586;
	and.b32  	%r1588, %r1581, %r1556;
	not.b32 	%r1589, %r1581;
	and.b32  	%r1590, %r1531, %r1589;
	or.b32  	%r1591, %r1588, %r1590;
	add.s32 	%r1592, %r1591, %r1506;
	add.s32 	%r1593, %r1592, %r1587;
	add.s32 	%r1594, %r1593, %r107;
	add.s32 	%r1595, %r1594, %r482;
	shf.l.wrap.b32 	%r1596, %r1582, %r1582, 30;
	shf.l.wrap.b32 	%r1597, %r1582, %r1582, 19;
	xor.b32  	%r1598, %r1596, %r1597;
	shf.l.wrap.b32 	%r1599, %r1582, %r1582, 10;
	xor.b32  	%r1600, %r1598, %r1599;
	xor.b32  	%r1601, %r1557, %r1532;
	and.b32  	%r1602, %r1582, %r1601;
	and.b32  	%r1603, %r1557, %r1532;
	xor.b32  	%r1604, %r1602, %r1603;
	add.s32 	%r1605, %r1600, %r1604;
	add.s32 	%r1606, %r1595, %r1507;
	add.s32 	%r1607, %r1605, %r1595;
	shf.l.wrap.b32 	%r1608, %r1606, %r1606, 26;
	shf.l.wrap.b32 	%r1609, %r1606, %r1606, 21;
	xor.b32  	%r1610, %r1608, %r1609;
	shf.l.wrap.b32 	%r1611, %r1606, %r1606, 7;
	xor.b32  	%r1612, %r1610, %r1611;
	and.b32  	%r1613, %r1606, %r1581;
	not.b32 	%r1614, %r1606;
	and.b32  	%r1615, %r1556, %r1614;
	or.b32  	%r1616, %r1613, %r1615;
	add.s32 	%r1617, %r1616, %r1531;
	add.s32 	%r1618, %r1617, %r1612;
	add.s32 	%r1619, %r1618, %r108;
	add.s32 	%r1620, %r1619, %r495;
	shf.l.wrap.b32 	%r1621, %r1607, %r1607, 30;
	shf.l.wrap.b32 	%r1622, %r1607, %r1607, 19;
	xor.b32  	%r1623, %r1621, %r1622;
	shf.l.wrap.b32 	%r1624, %r1607, %r1607, 10;
	xor.b32  	%r1625, %r1623, %r1624;
	xor.b32  	%r1626, %r1582, %r1557;
	and.b32  	%r1627, %r1607, %r1626;
	and.b32  	%r1628, %r1582, %r1557;
	xor.b32  	%r1629, %r1627, %r1628;
	add.s32 	%r1630, %r1625, %r1629;
	add.s32 	%r1631, %r1620, %r1532;
	add.s32 	%r1632, %r1630, %r1620;
	shf.l.wrap.b32 	%r1633, %r1631, %r1631, 26;
	shf.l.wrap.b32 	%r1634, %r1631, %r1631, 21;
	xor.b32  	%r1635, %r1633, %r1634;
	shf.l.wrap.b32 	%r1636, %r1631, %r1631, 7;
	xor.b32  	%r1637, %r1635, %r1636;
	and.b32  	%r1638, %r1631, %r1606;
	not.b32 	%r1639, %r1631;
	and.b32  	%r1640, %r1581, %r1639;
	or.b32  	%r1641, %r1638, %r1640;
	add.s32 	%r1642, %r1641, %r1556;
	add.s32 	%r1643, %r1642, %r1637;
	add.s32 	%r1645, %r1643, %r1644;
	add.s32 	%r1646, %r1645, %r508;
	shf.l.wrap.b32 	%r1647, %r1632, %r1632, 30;
	shf.l.wrap.b32 	%r1648, %r1632, %r1632, 19;
	xor.b32  	%r1649, %r1647, %r1648;
	shf.l.wrap.b32 	%r1650, %r1632, %r1632, 10;
	xor.b32  	%r1651, %r1649, %r1650;
	xor.b32  	%r1652, %r1607, %r1582;
	and.b32  	%r1653, %r1632, %r1652;
	and.b32  	%r1654, %r1607, %r1582;
	xor.b32  	%r1655, %r1653, %r1654;
	add.s32 	%r1656, %r1651, %r1655;
	add.s32 	%r1657, %r1646, %r1557;
	add.s32 	%r1658, %r1656, %r1646;
	shf.l.wrap.b32 	%r1659, %r1657, %r1657, 26;
	shf.l.wrap.b32 	%r1660, %r1657, %r1657, 21;
	xor.b32  	%r1661, %r1659, %r1660;
	shf.l.wrap.b32 	%r1662, %r1657, %r1657, 7;
	xor.b32  	%r1663, %r1661, %r1662;
	and.b32  	%r1664, %r1657, %r1631;
	not.b32 	%r1665, %r1657;
	and.b32  	%r1666, %r1606, %r1665;
	or.b32  	%r1667, %r1664, %r1666;
	add.s32 	%r1668, %r1667, %r1581;
	add.s32 	%r1669, %r1668, %r1663;
	add.s32 	%r1671, %r1669, %r1670;
	add.s32 	%r1672, %r1671, %r521;
	shf.l.wrap.b32 	%r1673, %r1658, %r1658, 30;
	shf.l.wrap.b32 	%r1674, %r1658, %r1658, 19;
	xor.b32  	%r1675, %r1673, %r1674;
	shf.l.wrap.b32 	%r1676, %r1658, %r1658, 10;
	xor.b32  	%r1677, %r1675, %r1676;
	xor.b32  	%r1678, %r1632, %r1607;
	and.b32  	%r1679, %r1658, %r1678;
	and.b32  	%r1680, %r1632, %r1607;
	xor.b32  	%r1681, %r1679, %r1680;
	add.s32 	%r1682, %r1677, %r1681;
	add.s32 	%r1683, %r1672, %r1582;
	add.s32 	%r1684, %r1682, %r1672;
	shf.l.wrap.b32 	%r1685, %r1683, %r1683, 26;
	shf.l.wrap.b32 	%r1686, %r1683, %r1683, 21;
	xor.b32  	%r1687, %r1685, %r1686;
	shf.l.wrap.b32 	%r1688, %r1683, %r1683, 7;
	xor.b32  	%r1689, %r1687, %r1688;
	and.b32  	%r1690, %r1683, %r1657;
	not.b32 	%r1691, %r1683;
	and.b32  	%r1692, %r1631, %r1691;
	or.b32  	%r1693, %r1690, %r1692;
	add.s32 	%r1694, %r1693, %r1606;
	add.s32 	%r1695, %r1694, %r1689;
	add.s32 	%r1696, %r1695, %r109;
	add.s32 	%r1697, %r1696, %r534;
	shf.l.wrap.b32 	%r1698, %r1684, %r1684, 30;
	shf.l.wrap.b32 	%r1699, %r1684, %r1684, 19;
	xor.b32  	%r1700, %r1698, %r1699;
	shf.l.wrap.b32 	%r1701, %r1684, %r1684, 10;
	xor.b32  	%r1702, %r1700, %r1701;
	xor.b32  	%r1703, %r1658, %r1632;
	and.b32  	%r1704, %r1684, %r1703;
	and.b32  	%r1705, %r1658, %r1632;
	xor.b32  	%r1706, %r1704, %r1705;
	add.s32 	%r1707, %r1702, %r1706;
	add.s32 	%r1708, %r1697, %r1607;
	add.s32 	%r1709, %r1707, %r1697;
	shf.l.wrap.b32 	%r1710, %r1708, %r1708, 26;
	shf.l.wrap.b32 	%r1711, %r1708, %r1708, 21;
	xor.b32  	%r1712, %r1710, %r1711;
	shf.l.wrap.b32 	%r1713, %r1708, %r1708, 7;
	xor.b32  	%r1714, %r1712, %r1713;
	and.b32  	%r1715, %r1708, %r1683;
	not.b32 	%r1716, %r1708;
	and.b32  	%r1717, %r1657, %r1716;
	or.b32  	%r1718, %r1715, %r1717;
	add.s32 	%r1719, %r1718, %r1631;
	add.s32 	%r1720, %r1719, %r1714;
	add.s32 	%r1721, %r1720, %r110;
	add.s32 	%r1722, %r1721, %r547;
	shf.l.wrap.b32 	%r1723, %r1709, %r1709, 30;
	shf.l.wrap.b32 	%r1724, %r1709, %r1709, 19;
	xor.b32  	%r1725, %r1723, %r1724;
	shf.l.wrap.b32 	%r1726, %r1709, %r1709, 10;
	xor.b32  	%r1727, %r1725, %r1726;
	xor.b32  	%r1728, %r1684, %r1658;
	and.b32  	%r1729, %r1709, %r1728;
	and.b32  	%r1730, %r1684, %r1658;
	xor.b32  	%r1731, %r1729, %r1730;
	add.s32 	%r1732, %r1727, %r1731;
	add.s32 	%r1733, %r1722, %r1632;
	add.s32 	%r1734, %r1732, %r1722;
	shf.l.wrap.b32 	%r1735, %r1733, %r1733, 26;
	shf.l.wrap.b32 	%r1736, %r1733, %r1733, 21;
	xor.b32  	%r1737, %r1735, %r1736;
	shf.l.wrap.b32 	%r1738, %r1733, %r1733, 7;
	xor.b32  	%r1739, %r1737, %r1738;
	and.b32  	%r1740, %r1733, %r1708;
	not.b32 	%r1741, %r1733;
	and.b32  	%r1742, %r1683, %r1741;
	or.b32  	%r1743, %r1740, %r1742;
	add.s32 	%r1744, %r1743, %r1657;
	add.s32 	%r1745, %r1744, %r1739;
	add.s32 	%r1746, %r1745, %r111;
	add.s32 	%r1747, %r1746, %r560;
	shf.l.wrap.b32 	%r1748, %r1734, %r1734, 30;
	shf.l.wrap.b32 	%r1749, %r1734, %r1734, 19;
	xor.b32  	%r1750, %r1748, %r1749;
	shf.l.wrap.b32 	%r1751, %r1734, %r1734, 10;
	xor.b32  	%r1752, %r1750, %r1751;
	xor.b32  	%r1753, %r1709, %r1684;
	and.b32  	%r1754, %r1734, %r1753;
	and.b32  	%r1755, %r1709, %r1684;
	xor.b32  	%r1756, %r1754, %r1755;
	add.s32 	%r1757, %r1752, %r1756;
	add.s32 	%r1758, %r1747, %r1658;
	add.s32 	%r1759, %r1757, %r1747;
	shf.l.wrap.b32 	%r1760, %r1758, %r1758, 26;
	shf.l.wrap.b32 	%r1761, %r1758, %r1758, 21;
	xor.b32  	%r1762, %r1760, %r1761;
	shf.l.wrap.b32 	%r1763, %r1758, %r1758, 7;
	xor.b32  	%r1764, %r1762, %r1763;
	and.b32  	%r1765, %r1758, %r1733;
	not.b32 	%r1766, %r1758;
	and.b32  	%r1767, %r1708, %r1766;
	or.b32  	%r1768, %r1765, %r1767;
	add.s32 	%r1769, %r1768, %r1683;
	add.s32 	%r1770, %r1769, %r1764;
	add.s32 	%r1771, %r1770, %r112;
	add.s32 	%r1772, %r1771, %r573;
	shf.l.wrap.b32 	%r1773, %r1759, %r1759, 30;
	shf.l.wrap.b32 	%r1774, %r1759, %r1759, 19;
	xor.b32  	%r1775, %r1773, %r1774;
	shf.l.wrap.b32 	%r1776, %r1759, %r1759, 10;
	xor.b32  	%r1777, %r1775, %r1776;
	xor.b32  	%r1778, %r1734, %r1709;
	and.b32  	%r1779, %r1759, %r1778;
	and.b32  	%r1780, %r1734, %r1709;
	xor.b32  	%r1781, %r1779, %r1780;
	add.s32 	%r1782, %r1777, %r1781;
	add.s32 	%r1783, %r1772, %r1684;
	add.s32 	%r1784, %r1782, %r1772;
	shf.l.wrap.b32 	%r1785, %r1783, %r1783, 26;
	shf.l.wrap.b32 	%r1786, %r1783, %r1783, 21;
	xor.b32  	%r1787, %r1785, %r1786;
	shf.l.wrap.b32 	%r1788, %r1783, %r1783, 7;
	xor.b32  	%r1789, %r1787, %r1788;
	and.b32  	%r1790, %r1783, %r1758;
	not.b32 	%r1791, %r1783;
	and.b32  	%r1792, %r1733, %r1791;
	or.b32  	%r1793, %r1790, %r1792;
	add.s32 	%r1794, %r1793, %r1708;
	add.s32 	%r1795, %r1794, %r1789;
	add.s32 	%r1796, %r1795, %r113;
	add.s32 	%r1797, %r1796, %r586;
	shf.l.wrap.b32 	%r1798, %r1784, %r1784, 30;
	shf.l.wrap.b32 	%r1799, %r1784, %r1784, 19;
	xor.b32  	%r1800, %r1798, %r1799;
	shf.l.wrap.b32 	%r1801, %r1784, %r1784, 10;
	xor.b32  	%r1802, %r1800, %r1801;
	xor.b32  	%r1803, %r1759, %r1734;
	and.b32  	%r1804, %r1784, %r1803;
	and.b32  	%r1805, %r1759, %r1734;
	xor.b32  	%r1806, %r1804, %r1805;
	add.s32 	%r1807, %r1802, %r1806;
	add.s32 	%r1808, %r1797, %r1709;
	add.s32 	%r1809, %r1807, %r1797;
	shf.l.wrap.b32 	%r1810, %r1808, %r1808, 26;
	shf.l.wrap.b32 	%r1811, %r1808, %r1808, 21;
	xor.b32  	%r1812, %r1810, %r1811;
	shf.l.wrap.b32 	%r1813, %r1808, %r1808, 7;
	xor.b32  	%r1814, %r1812, %r1813;
	and.b32  	%r1815, %r1808, %r1783;
	not.b32 	%r1816, %r1808;
	and.b32  	%r1817, %r1758, %r1816;
	or.b32  	%r1818, %r1815, %r1817;
	add.s32 	%r1819, %r1818, %r1733;
	add.s32 	%r1820, %r1819, %r1814;
	add.s32 	%r1821, %r1820, %r114;
	add.s32 	%r1822, %r1821, %r599;
	shf.l.wrap.b32 	%r1823, %r1809, %r1809, 30;
	shf.l.wrap.b32 	%r1824, %r1809, %r1809, 19;
	xor.b32  	%r1825, %r1823, %r1824;
	shf.l.wrap.b32 	%r1826, %r1809, %r1809, 10;
	xor.b32  	%r1827, %r1825, %r1826;
	xor.b32  	%r1828, %r1784, %r1759;
	and.b32  	%r1829, %r1809, %r1828;
	and.b32  	%r1830, %r1784, %r1759;
	xor.b32  	%r1831, %r1829, %r1830;
	add.s32 	%r1832, %r1827, %r1831;
	add.s32 	%r1833, %r1822, %r1734;
	add.s32 	%r1834, %r1832, %r1822;
	shf.l.wrap.b32 	%r1835, %r1833, %r1833, 26;
	shf.l.wrap.b32 	%r1836, %r1833, %r1833, 21;
	xor.b32  	%r1837, %r1835, %r1836;
	shf.l.wrap.b32 	%r1838, %r1833, %r1833, 7;
	xor.b32  	%r1839, %r1837, %r1838;
	and.b32  	%r1840, %r1833, %r1808;
	not.b32 	%r1841, %r1833;
	and.b32  	%r1842, %r1783, %r1841;
	or.b32  	%r1843, %r1840, %r1842;
	add.s32 	%r1844, %r1843, %r1758;
	add.s32 	%r1845, %r1844, %r1839;
	add.s32 	%r1846, %r1845, %r115;
	add.s32 	%r1847, %r1846, %r612;
	shf.l.wrap.b32 	%r1848, %r1834, %r1834, 30;
	shf.l.wrap.b32 	%r1849, %r1834, %r1834, 19;
	xor.b32  	%r1850, %r1848, %r1849;
	shf.l.wrap.b32 	%r1851, %r1834, %r1834, 10;
	xor.b32  	%r1852, %r1850, %r1851;
	xor.b32  	%r1853, %r1809, %r1784;
	and.b32  	%r1854, %r1834, %r1853;
	and.b32  	%r1855, %r1809, %r1784;
	xor.b32  	%r1856, %r1854, %r1855;
	add.s32 	%r1857, %r1852, %r1856;
	add.s32 	%r1858, %r1847, %r1759;
	add.s32 	%r1859, %r1857, %r1847;
	shf.l.wrap.b32 	%r1860, %r1858, %r1858, 26;
	shf.l.wrap.b32 	%r1861, %r1858, %r1858, 21;
	xor.b32  	%r1862, %r1860, %r1861;
	shf.l.wrap.b32 	%r1863, %r1858, %r1858, 7;
	xor.b32  	%r1864, %r1862, %r1863;
	and.b32  	%r1865, %r1858, %r1833;
	not.b32 	%r1866, %r1858;
	and.b32  	%r1867, %r1808, %r1866;
	or.b32  	%r1868, %r1865, %r1867;
	add.s32 	%r1869, %r1868, %r1783;
	add.s32 	%r1870, %r1869, %r1864;
	add.s32 	%r1871, %r1870, %r116;
	add.s32 	%r1872, %r1871, %r625;
	shf.l.wrap.b32 	%r1873, %r1859, %r1859, 30;
	shf.l.wrap.b32 	%r1874, %r1859, %r1859, 19;
	xor.b32  	%r1875, %r1873, %r1874;
	shf.l.wrap.b32 	%r1876, %r1859, %r1859, 10;
	xor.b32  	%r1877, %r1875, %r1876;
	xor.b32  	%r1878, %r1834, %r1809;
	and.b32  	%r1879, %r1859, %r1878;
	and.b32  	%r1880, %r1834, %r1809;
	xor.b32  	%r1881, %r1879, %r1880;
	add.s32 	%r1882, %r1877, %r1881;
	add.s32 	%r1883, %r1872, %r1784;
	add.s32 	%r1884, %r1882, %r1872;
	shf.l.wrap.b32 	%r1885, %r1883, %r1883, 26;
	shf.l.wrap.b32 	%r1886, %r1883, %r1883, 21;
	xor.b32  	%r1887, %r1885, %r1886;
	shf.l.wrap.b32 	%r1888, %r1883, %r1883, 7;
	xor.b32  	%r1889, %r1887, %r1888;
	and.b32  	%r1890, %r1883, %r1858;
	not.b32 	%r1891, %r1883;
	and.b32  	%r1892, %r1833, %r1891;
	or.b32  	%r1893, %r1890, %r1892;
	add.s32 	%r1894, %r1893, %r1808;
	add.s32 	%r1895, %r1894, %r1889;
	add.s32 	%r1896, %r1895, %r117;
	add.s32 	%r1897, %r1896, %r638;
	shf.l.wrap.b32 	%r1898, %r1884, %r1884, 30;
	shf.l.wrap.b32 	%r1899, %r1884, %r1884, 19;
	xor.b32  	%r1900, %r1898, %r1899;
	shf.l.wrap.b32 	%r1901, %r1884, %r1884, 10;
	xor.b32  	%r1902, %r1900, %r1901;
	xor.b32  	%r1903, %r1859, %r1834;
	and.b32  	%r1904, %r1884, %r1903;
	and.b32  	%r1905, %r1859, %r1834;
	xor.b32  	%r1906, %r1904, %r1905;
	add.s32 	%r1907, %r1902, %r1906;
	add.s32 	%r1908, %r1897, %r1809;
	add.s32 	%r1909, %r1907, %r1897;
	shf.l.wrap.b32 	%r1910, %r1908, %r1908, 26;
	shf.l.wrap.b32 	%r1911, %r1908, %r1908, 21;
	xor.b32  	%r1912, %r1910, %r1911;
	shf.l.wrap.b32 	%r1913, %r1908, %r1908, 7;
	xor.b32  	%r1914, %r1912, %r1913;
	and.b32  	%r1915, %r1908, %r1883;
	not.b32 	%r1916, %r1908;
	and.b32  	%r1917, %r1858, %r1916;
	or.b32  	%r1918, %r1915, %r1917;
	add.s32 	%r1919, %r1918, %r1833;
	add.s32 	%r1920, %r1919, %r1914;
	add.s32 	%r1921, %r1920, %r118;
	add.s32 	%r1922, %r1921, %r651;
	shf.l.wrap.b32 	%r1923, %r1909, %r1909, 30;
	shf.l.wrap.b32 	%r1924, %r1909, %r1909, 19;
	xor.b32  	%r1925, %r1923, %r1924;
	shf.l.wrap.b32 	%r1926, %r1909, %r1909, 10;
	xor.b32  	%r1927, %r1925, %r1926;
	xor.b32  	%r1928, %r1884, %r1859;
	and.b32  	%r1929, %r1909, %r1928;
	and.b32  	%r1930, %r1884, %r1859;
	xor.b32  	%r1931, %r1929, %r1930;
	add.s32 	%r1932, %r1927, %r1931;
	add.s32 	%r1933, %r1922, %r1834;
	add.s32 	%r1934, %r1932, %r1922;
	shf.l.wrap.b32 	%r1935, %r1933, %r1933, 26;
	shf.l.wrap.b32 	%r1936, %r1933, %r1933, 21;
	xor.b32  	%r1937, %r1935, %r1936;
	shf.l.wrap.b32 	%r1938, %r1933, %r1933, 7;
	xor.b32  	%r1939, %r1937, %r1938;
	and.b32  	%r1940, %r1933, %r1908;
	not.b32 	%r1941, %r1933;
	and.b32  	%r1942, %r1883, %r1941;
	or.b32  	%r1943, %r1940, %r1942;
	add.s32 	%r1944, %r1943, %r1858;
	add.s32 	%r1945, %r1944, %r1939;
	add.s32 	%r1946, %r1945, %r119;
	add.s32 	%r1947, %r1946, %r664;
	shf.l.wrap.b32 	%r1948, %r1934, %r1934, 30;
	shf.l.wrap.b32 	%r1949, %r1934, %r1934, 19;
	xor.b32  	%r1950, %r1948, %r1949;
	shf.l.wrap.b32 	%r1951, %r1934, %r1934, 10;
	xor.b32  	%r1952, %r1950, %r1951;
	xor.b32  	%r1953, %r1909, %r1884;
	and.b32  	%r1954, %r1934, %r1953;
	and.b32  	%r1955, %r1909, %r1884;
	xor.b32  	%r1956, %r1954, %r1955;
	add.s32 	%r1957, %r1952, %r1956;
	add.s32 	%r1958, %r1947, %r1859;
	add.s32 	%r1959, %r1957, %r1947;
	shf.l.wrap.b32 	%r1960, %r1958, %r1958, 26;
	shf.l.wrap.b32 	%r1961, %r1958, %r1958, 21;
	xor.b32  	%r1962, %r1960, %r1961;
	shf.l.wrap.b32 	%r1963, %r1958, %r1958, 7;
	xor.b32  	%r1964, %r1962, %r1963;
	and.b32  	%r1965, %r1958, %r1933;
	not.b32 	%r1966, %r1958;
	and.b32  	%r1967, %r1908, %r1966;
	or.b32  	%r1968, %r1965, %r1967;
	add.s32 	%r1969, %r1968, %r1883;
	add.s32 	%r1970, %r1969, %r1964;
	add.s32 	%r1971, %r1970, %r120;
	add.s32 	%r1972, %r1971, %r677;
	shf.l.wrap.b32 	%r1973, %r1959, %r1959, 30;
	shf.l.wrap.b32 	%r1974, %r1959, %r1959, 19;
	xor.b32  	%r1975, %r1973, %r1974;
	shf.l.wrap.b32 	%r1976, %r1959, %r1959, 10;
	xor.b32  	%r1977, %r1975, %r1976;
	xor.b32  	%r1978, %r1934, %r1909;
	and.b32  	%r1979, %r1959, %r1978;
	and.b32  	%r1980, %r1934, %r1909;
	xor.b32  	%r1981, %r1979, %r1980;
	add.s32 	%r1982, %r1977, %r1981;
	add.s32 	%r1983, %r1972, %r1884;
	add.s32 	%r1984, %r1982, %r1972;
	shf.l.wrap.b32 	%r1985, %r1983, %r1983, 26;
	shf.l.wrap.b32 	%r1986, %r1983, %r1983, 21;
	xor.b32  	%r1987, %r1985, %r1986;
	shf.l.wrap.b32 	%r1988, %r1983, %r1983, 7;
	xor.b32  	%r1989, %r1987, %r1988;
	and.b32  	%r1990, %r1983, %r1958;
	not.b32 	%r1991, %r1983;
	and.b32  	%r1992, %r1933, %r1991;
	or.b32  	%r1993, %r1990, %r1992;
	add.s32 	%r1994, %r1993, %r1908;
	add.s32 	%r1995, %r1994, %r1989;
	add.s32 	%r1996, %r1995, %r121;
	add.s32 	%r1997, %r1996, %r690;
	shf.l.wrap.b32 	%r1998, %r1984, %r1984, 30;
	shf.l.wrap.b32 	%r1999, %r1984, %r1984, 19;
	xor.b32  	%r2000, %r1998, %r1999;
	shf.l.wrap.b32 	%r2001, %r1984, %r1984, 10;
	xor.b32  	%r2002, %r2000, %r2001;
	xor.b32  	%r2003, %r1959, %r1934;
	and.b32  	%r2004, %r1984, %r2003;
	and.b32  	%r2005, %r1959, %r1934;
	xor.b32  	%r2006, %r2004, %r2005;
	add.s32 	%r2007, %r2002, %r2006;
	add.s32 	%r2008, %r1997, %r1909;
	add.s32 	%r2009, %r2007, %r1997;
	shf.l.wrap.b32 	%r2010, %r2008, %r2008, 26;
	shf.l.wrap.b32 	%r2011, %r2008, %r2008, 21;
	xor.b32  	%r2012, %r2010, %r2011;
	shf.l.wrap.b32 	%r2013, %r2008, %r2008, 7;
	xor.b32  	%r2014, %r2012, %r2013;
	and.b32  	%r2015, %r2008, %r1983;
	not.b32 	%r2016, %r2008;
	and.b32  	%r2017, %r1958, %r2016;
	or.b32  	%r2018, %r2015, %r2017;
	add.s32 	%r2019, %r2018, %r1933;
	add.s32 	%r2020, %r2019, %r2014;
	add.s32 	%r2021, %r2020, %r122;
	add.s32 	%r2022, %r2021, %r703;
	shf.l.wrap.b32 	%r2023, %r2009, %r2009, 30;
	shf.l.wrap.b32 	%r2024, %r2009, %r2009, 19;
	xor.b32  	%r2025, %r2023, %r2024;
	shf.l.wrap.b32 	%r2026, %r2009, %r2009, 10;
	xor.b32  	%r2027, %r2025, %r2026;
	xor.b32  	%r2028, %r1984, %r1959;
	and.b32  	%r2029, %r2009, %r2028;
	and.b32  	%r2030, %r1984, %r1959;
	xor.b32  	%r2031, %r2029, %r2030;
	add.s32 	%r2032, %r2027, %r2031;
	add.s32 	%r2033, %r2022, %r1934;
	add.s32 	%r2034, %r2032, %r2022;
	shf.l.wrap.b32 	%r2035, %r2033, %r2033, 26;
	shf.l.wrap.b32 	%r2036, %r2033, %r2033, 21;
	xor.b32  	%r2037, %r2035, %r2036;
	shf.l.wrap.b32 	%r2038, %r2033, %r2033, 7;
	xor.b32  	%r2039, %r2037, %r2038;
	and.b32  	%r2040, %r2033, %r2008;
	not.b32 	%r2041, %r2033;
	and.b32  	%r2042, %r1983, %r2041;
	or.b32  	%r2043, %r2040, %r2042;
	add.s32 	%r2044, %r2043, %r1958;
	add.s32 	%r2045, %r2044, %r2039;
	add.s32 	%r2046, %r2045, %r123;
	add.s32 	%r2047, %r2046, %r716;
	shf.l.wrap.b32 	%r2048, %r2034, %r2034, 30;
	shf.l.wrap.b32 	%r2049, %r2034, %r2034, 19;
	xor.b32  	%r2050, %r2048, %r2049;
	shf.l.wrap.b32 	%r2051, %r2034, %r2034, 10;
	xor.b32  	%r2052, %r2050, %r2051;
	xor.b32  	%r2053, %r2009, %r1984;
	and.b32  	%r2054, %r2034, %r2053;
	and.b32  	%r2055, %r2009, %r1984;
	xor.b32  	%r2056, %r2054, %r2055;
	add.s32 	%r2057, %r2052, %r2056;
	add.s32 	%r2058, %r2047, %r1959;
	add.s32 	%r2059, %r2057, %r2047;
	shf.l.wrap.b32 	%r2060, %r2058, %r2058, 26;
	shf.l.wrap.b32 	%r2061, %r2058, %r2058, 21;
	xor.b32  	%r2062, %r2060, %r2061;
	shf.l.wrap.b32 	%r2063, %r2058, %r2058, 7;
	xor.b32  	%r2064, %r2062, %r2063;
	and.b32  	%r2065, %r2058, %r2033;
	not.b32 	%r2066, %r2058;
	and.b32  	%r2067, %r2008, %r2066;
	or.b32  	%r2068, %r2065, %r2067;
	add.s32 	%r2069, %r2068, %r1983;
	add.s32 	%r2070, %r2069, %r2064;
	add.s32 	%r2071, %r2070, %r124;
	add.s32 	%r2072, %r2071, %r729;
	shf.l.wrap.b32 	%r2073, %r2059, %r2059, 30;
	shf.l.wrap.b32 	%r2074, %r2059, %r2059, 19;
	xor.b32  	%r2075, %r2073, %r2074;
	shf.l.wrap.b32 	%r2076, %r2059, %r2059, 10;
	xor.b32  	%r2077, %r2075, %r2076;
	xor.b32  	%r2078, %r2034, %r2009;
	and.b32  	%r2079, %r2059, %r2078;
	and.b32  	%r2080, %r2034, %r2009;
	xor.b32  	%r2081, %r2079, %r2080;
	add.s32 	%r2082, %r2077, %r2081;
	add.s32 	%r2083, %r2072, %r1984;
	add.s32 	%r2084, %r2082, %r2072;
	shf.l.wrap.b32 	%r2085, %r2083, %r2083, 26;
	shf.l.wrap.b32 	%r2086, %r2083, %r2083, 21;
	xor.b32  	%r2087, %r2085, %r2086;
	shf.l.wrap.b32 	%r2088, %r2083, %r2083, 7;
	xor.b32  	%r2089, %r2087, %r2088;
	and.b32  	%r2090, %r2083, %r2058;
	not.b32 	%r2091, %r2083;
	and.b32  	%r2092, %r2033, %r2091;
	or.b32  	%r2093, %r2090, %r2092;
	add.s32 	%r2094, %r2093, %r2008;
	add.s32 	%r2095, %r2094, %r2089;
	add.s32 	%r2096, %r2095, %r125;
	add.s32 	%r2097, %r2096, %r742;
	shf.l.wrap.b32 	%r2098, %r2084, %r2084, 30;
	shf.l.wrap.b32 	%r2099, %r2084, %r2084, 19;
	xor.b32  	%r2100, %r2098, %r2099;
	shf.l.wrap.b32 	%r2101, %r2084, %r2084, 10;
	xor.b32  	%r2102, %r2100, %r2101;
	xor.b32  	%r2103, %r2059, %r2034;
	and.b32  	%r2104, %r2084, %r2103;
	and.b32  	%r2105, %r2059, %r2034;
	xor.b32  	%r2106, %r2104, %r2105;
	add.s32 	%r2107, %r2102, %r2106;
	add.s32 	%r2108, %r2097, %r2009;
	add.s32 	%r2109, %r2107, %r2097;
	shf.l.wrap.b32 	%r2110, %r2108, %r2108, 26;
	shf.l.wrap.b32 	%r2111, %r2108, %r2108, 21;
	xor.b32  	%r2112, %r2110, %r2111;
	shf.l.wrap.b32 	%r2113, %r2108, %r2108, 7;
	xor.b32  	%r2114, %r2112, %r2113;
	and.b32  	%r2115, %r2108, %r2083;
	not.b32 	%r2116, %r2108;
	and.b32  	%r2117, %r2058, %r2116;
	or.b32  	%r2118, %r2115, %r2117;
	add.s32 	%r2119, %r2118, %r2033;
	add.s32 	%r2120, %r2119, %r2114;
	add.s32 	%r2122, %r2120, %r2121;
	add.s32 	%r2123, %r2122, %r755;
	shf.l.wrap.b32 	%r2124, %r2109, %r2109, 30;
	shf.l.wrap.b32 	%r2125, %r2109, %r2109, 19;
	xor.b32  	%r2126, %r2124, %r2125;
	shf.l.wrap.b32 	%r2127, %r2109, %r2109, 10;
	xor.b32  	%r2128, %r2126, %r2127;
	xor.b32  	%r2129, %r2084, %r2059;
	and.b32  	%r2130, %r2109, %r2129;
	and.b32  	%r2131, %r2084, %r2059;
	xor.b32  	%r2132, %r2130, %r2131;
	add.s32 	%r2133, %r2128, %r2132;
	add.s32 	%r2134, %r2123, %r2034;
	add.s32 	%r2135, %r2133, %r2123;
	shf.l.wrap.b32 	%r2136, %r2134, %r2134, 26;
	shf.l.wrap.b32 	%r2137, %r2134, %r2134, 21;
	xor.b32  	%r2138, %r2136, %r2137;
	shf.l.wrap.b32 	%r2139, %r2134, %r2134, 7;
	xor.b32  	%r2140, %r2138, %r2139;
	and.b32  	%r2141, %r2134, %r2108;
	not.b32 	%r2142, %r2134;
	and.b32  	%r2143, %r2083, %r2142;
	or.b32  	%r2144, %r2141, %r2143;
	add.s32 	%r2145, %r2144, %r2058;
	add.s32 	%r2146, %r2145, %r2140;
	add.s32 	%r2148, %r2146, %r2147;
	add.s32 	%r2149, %r2148, %r768;
	shf.l.wrap.b32 	%r2150, %r2135, %r2135, 30;
	shf.l.wrap.b32 	%r2151, %r2135, %r2135, 19;
	xor.b32  	%r2152, %r2150, %r2151;
	shf.l.wrap.b32 	%r2153, %r2135, %r2135, 10;
	xor.b32  	%r2154, %r2152, %r2153;
	xor.b32  	%r2155, %r2109, %r2084;
	and.b32  	%r2156, %r2135, %r2155;
	and.b32  	%r2157, %r2109, %r2084;
	xor.b32  	%r2158, %r2156, %r2157;
	add.s32 	%r2159, %r2154, %r2158;
	add.s32 	%r2160, %r2149, %r2059;
	add.s32 	%r2161, %r2159, %r2149;
	shf.l.wrap.b32 	%r2162, %r2160, %r2160, 26;
	shf.l.wrap.b32 	%r2163, %r2160, %r2160, 21;
	xor.b32  	%r2164, %r2162, %r2163;
	shf.l.wrap.b32 	%r2165, %r2160, %r2160, 7;
	xor.b32  	%r2166, %r2164, %r2165;
	and.b32  	%r2167, %r2160, %r2134;
	not.b32 	%r2168, %r2160;
	and.b32  	%r2169, %r2108, %r2168;
	or.b32  	%r2170, %r2167, %r2169;
	add.s32 	%r2171, %r2170, %r2083;
	add.s32 	%r2172, %r2171, %r2166;
	add.s32 	%r2174, %r2172, %r2173;
	add.s32 	%r2175, %r2174, %r781;
	shf.l.wrap.b32 	%r2176, %r2161, %r2161, 30;
	shf.l.wrap.b32 	%r2177, %r2161, %r2161, 19;
	xor.b32  	%r2178, %r2176, %r2177;
	shf.l.wrap.b32 	%r2179, %r2161, %r2161, 10;
	xor.b32  	%r2180, %r2178, %r2179;
	xor.b32  	%r2181, %r2135, %r2109;
	and.b32  	%r2182, %r2161, %r2181;
	and.b32  	%r2183, %r2135, %r2109;
	xor.b32  	%r2184, %r2182, %r2183;
	add.s32 	%r2185, %r2180, %r2184;
	add.s32 	%r2186, %r2175, %r2084;
	add.s32 	%r2187, %r2185, %r2175;
	shf.l.wrap.b32 	%r2188, %r2186, %r2186, 26;
	shf.l.wrap.b32 	%r2189, %r2186, %r2186, 21;
	xor.b32  	%r2190, %r2188, %r2189;
	shf.l.wrap.b32 	%r2191, %r2186, %r2186, 7;
	xor.b32  	%r2192, %r2190, %r2191;
	and.b32  	%r2193, %r2186, %r2160;
	not.b32 	%r2194, %r2186;
	and.b32  	%r2195, %r2134, %r2194;
	or.b32  	%r2196, %r2193, %r2195;
	add.s32 	%r2197, %r2196, %r2108;
	add.s32 	%r2198, %r2197, %r2192;
	add.s32 	%r2200, %r2198, %r2199;
	add.s32 	%r2201, %r2200, %r794;
	shf.l.wrap.b32 	%r2202, %r2187, %r2187, 30;
	shf.l.wrap.b32 	%r2203, %r2187, %r2187, 19;
	xor.b32  	%r2204, %r2202, %r2203;
	shf.l.wrap.b32 	%r2205, %r2187, %r2187, 10;
	xor.b32  	%r2206, %r2204, %r2205;
	xor.b32  	%r2207, %r2161, %r2135;
	and.b32  	%r2208, %r2187, %r2207;
	and.b32  	%r2209, %r2161, %r2135;
	xor.b32  	%r2210, %r2208, %r2209;
	add.s32 	%r2211, %r2206, %r2210;
	add.s32 	%r2212, %r2201, %r2109;
	add.s32 	%r2213, %r2211, %r2201;
	shf.l.wrap.b32 	%r2214, %r2212, %r2212, 26;
	shf.l.wrap.b32 	%r2215, %r2212, %r2212, 21;
	xor.b32  	%r2216, %r2214, %r2215;
	shf.l.wrap.b32 	%r2217, %r2212, %r2212, 7;
	xor.b32  	%r2218, %r2216, %r2217;
	and.b32  	%r2219, %r2212, %r2186;
	not.b32 	%r2220, %r2212;
	and.b32  	%r2221, %r2160, %r2220;
	or.b32  	%r2222, %r2219, %r2221;
	add.s32 	%r2223, %r2222, %r2134;
	add.s32 	%r2224, %r2223, %r2218;
	add.s32 	%r2226, %r2224, %r2225;
	add.s32 	%r2227, %r2226, %r807;
	shf.l.wrap.b32 	%r2228, %r2213, %r2213, 30;
	shf.l.wrap.b32 	%r2229, %r2213, %r2213, 19;
	xor.b32  	%r2230, %r2228, %r2229;
	shf.l.wrap.b32 	%r2231, %r2213, %r2213, 10;
	xor.b32  	%r2232, %r2230, %r2231;
	xor.b32  	%r2233, %r2187, %r2161;
	and.b32  	%r2234, %r2213, %r2233;
	and.b32  	%r2235, %r2187, %r2161;
	xor.b32  	%r2236, %r2234, %r2235;
	add.s32 	%r2237, %r2232, %r2236;
	add.s32 	%r2238, %r2227, %r2135;
	add.s32 	%r2239, %r2237, %r2227;
	shf.l.wrap.b32 	%r2240, %r2238, %r2238, 26;
	shf.l.wrap.b32 	%r2241, %r2238, %r2238, 21;
	xor.b32  	%r2242, %r2240, %r2241;
	shf.l.wrap.b32 	%r2243, %r2238, %r2238, 7;
	xor.b32  	%r2244, %r2242, %r2243;
	and.b32  	%r2245, %r2238, %r2212;
	not.b32 	%r2246, %r2238;
	and.b32  	%r2247, %r2186, %r2246;
	or.b32  	%r2248, %r2245, %r2247;
	add.s32 	%r2249, %r2248, %r2160;
	add.s32 	%r2250, %r2249, %r2244;
	add.s32 	%r2252, %r2250, %r2251;
	add.s32 	%r2253, %r2252, %r820;
	shf.l.wrap.b32 	%r2254, %r2239, %r2239, 30;
	shf.l.wrap.b32 	%r2255, %r2239, %r2239, 19;
	xor.b32  	%r2256, %r2254, %r2255;
	shf.l.wrap.b32 	%r2257, %r2239, %r2239, 10;
	xor.b32  	%r2258, %r2256, %r2257;
	xor.b32  	%r2259, %r2213, %r2187;
	and.b32  	%r2260, %r2239, %r2259;
	and.b32  	%r2261, %r2213, %r2187;
	xor.b32  	%r2262, %r2260, %r2261;
	add.s32 	%r2263, %r2258, %r2262;
	add.s32 	%r2264, %r2253, %r2161;
	add.s32 	%r2265, %r2263, %r2253;
	shf.l.wrap.b32 	%r2266, %r2264, %r2264, 26;
	shf.l.wrap.b32 	%r2267, %r2264, %r2264, 21;
	xor.b32  	%r2268, %r2266, %r2267;
	shf.l.wrap.b32 	%r2269, %r2264, %r2264, 7;
	xor.b32  	%r2270, %r2268, %r2269;
	and.b32  	%r2271, %r2264, %r2238;
	not.b32 	%r2272, %r2264;
	and.b32  	%r2273, %r2212, %r2272;
	or.b32  	%r2274, %r2271, %r2273;
	add.s32 	%r2275, %r2274, %r2186;
	add.s32 	%r2276, %r2275, %r2270;
	add.s32 	%r2278, %r2276, %r2277;
	add.s32 	%r2279, %r2278, %r833;
	shf.l.wrap.b32 	%r2280, %r2265, %r2265, 30;
	shf.l.wrap.b32 	%r2281, %r2265, %r2265, 19;
	xor.b32  	%r2282, %r2280, %r2281;
	shf.l.wrap.b32 	%r2283, %r2265, %r2265, 10;
	xor.b32  	%r2284, %r2282, %r2283;
	xor.b32  	%r2285, %r2239, %r2213;
	and.b32  	%r2286, %r2265, %r2285;
	and.b32  	%r2287, %r2239, %r2213;
	xor.b32  	%r2288, %r2286, %r2287;
	add.s32 	%r2289, %r2284, %r2288;
	add.s32 	%r2290, %r2279, %r2187;
	add.s32 	%r2291, %r2289, %r2279;
	shf.l.wrap.b32 	%r2292, %r2290, %r2290, 26;
	shf.l.wrap.b32 	%r2293, %r2290, %r2290, 21;
	xor.b32  	%r2294, %r2292, %r2293;
	shf.l.wrap.b32 	%r2295, %r2290, %r2290, 7;
	xor.b32  	%r2296, %r2294, %r2295;
	and.b32  	%r2297, %r2290, %r2264;
	not.b32 	%r2298, %r2290;
	and.b32  	%r2299, %r2238, %r2298;
	or.b32  	%r2300, %r2297, %r2299;
	add.s32 	%r2301, %r2300, %r2212;
	add.s32 	%r2302, %r2301, %r2296;
	add.s32 	%r2304, %r2302, %r2303;
	add.s32 	%r2305, %r2304, %r846;
	shf.l.wrap.b32 	%r2306, %r2291, %r2291, 30;
	shf.l.wrap.b32 	%r2307, %r2291, %r2291, 19;
	xor.b32  	%r2308, %r2306, %r2307;
	shf.l.wrap.b32 	%r2309, %r2291, %r2291, 10;
	xor.b32  	%r2310, %r2308, %r2309;
	xor.b32  	%r2311, %r2265, %r2239;
	and.b32  	%r2312, %r2291, %r2311;
	and.b32  	%r2313, %r2265, %r2239;
	xor.b32  	%r2314, %r2312, %r2313;
	add.s32 	%r2315, %r2310, %r2314;
	add.s32 	%r2316, %r2305, %r2213;
	add.s32 	%r2317, %r2315, %r2305;
	shf.l.wrap.b32 	%r2318, %r2316, %r2316, 26;
	shf.l.wrap.b32 	%r2319, %r2316, %r2316, 21;
	xor.b32  	%r2320, %r2318, %r2319;
	shf.l.wrap.b32 	%r2321, %r2316, %r2316, 7;
	xor.b32  	%r2322, %r2320, %r2321;
	and.b32  	%r2323, %r2316, %r2290;
	not.b32 	%r2324, %r2316;
	and.b32  	%r2325, %r2264, %r2324;
	or.b32  	%r2326, %r2323, %r2325;
	add.s32 	%r2327, %r2326, %r2238;
	add.s32 	%r2328, %r2327, %r2322;
	add.s32 	%r2330, %r2328, %r2329;
	add.s32 	%r2331, %r2330, %r859;
	shf.l.wrap.b32 	%r2332, %r2317, %r2317, 30;
	shf.l.wrap.b32 	%r2333, %r2317, %r2317, 19;
	xor.b32  	%r2334, %r2332, %r2333;
	shf.l.wrap.b32 	%r2335, %r2317, %r2317, 10;
	xor.b32  	%r2336, %r2334, %r2335;
	xor.b32  	%r2337, %r2291, %r2265;
	and.b32  	%r2338, %r2317, %r2337;
	and.b32  	%r2339, %r2291, %r2265;
	xor.b32  	%r2340, %r2338, %r2339;
	add.s32 	%r2341, %r2336, %r2340;
	add.s32 	%r2342, %r2331, %r2239;
	add.s32 	%r2343, %r2341, %r2331;
	shf.l.wrap.b32 	%r2344, %r2342, %r2342, 26;
	shf.l.wrap.b32 	%r2345, %r2342, %r2342, 21;
	xor.b32  	%r2346, %r2344, %r2345;
	shf.l.wrap.b32 	%r2347, %r2342, %r2342, 7;
	xor.b32  	%r2348, %r2346, %r2347;
	and.b32  	%r2349, %r2342, %r2316;
	not.b32 	%r2350, %r2342;
	and.b32  	%r2351, %r2290, %r2350;
	or.b32  	%r2352, %r2349, %r2351;
	add.s32 	%r2353, %r2352, %r2264;
	add.s32 	%r2354, %r2353, %r2348;
	add.s32 	%r2356, %r2354, %r2355;
	add.s32 	%r2357, %r2356, %r872;
	shf.l.wrap.b32 	%r2358, %r2343, %r2343, 30;
	shf.l.wrap.b32 	%r2359, %r2343, %r2343, 19;
	xor.b32  	%r2360, %r2358, %r2359;
	shf.l.wrap.b32 	%r2361, %r2343, %r2343, 10;
	xor.b32  	%r2362, %r2360, %r2361;
	xor.b32  	%r2363, %r2317, %r2291;
	and.b32  	%r2364, %r2343, %r2363;
	and.b32  	%r2365, %r2317, %r2291;
	xor.b32  	%r2366, %r2364, %r2365;
	add.s32 	%r2367, %r2362, %r2366;
	add.s32 	%r2368, %r2357, %r2265;
	add.s32 	%r2369, %r2367, %r2357;
	shf.l.wrap.b32 	%r2370, %r2368, %r2368, 26;
	shf.l.wrap.b32 	%r2371, %r2368, %r2368, 21;
	xor.b32  	%r2372, %r2370, %r2371;
	shf.l.wrap.b32 	%r2373, %r2368, %r2368, 7;
	xor.b32  	%r2374, %r2372, %r2373;
	and.b32  	%r2375, %r2368, %r2342;
	not.b32 	%r2376, %r2368;
	and.b32  	%r2377, %r2316, %r2376;
	or.b32  	%r2378, %r2375, %r2377;
	add.s32 	%r2379, %r2378, %r2290;
	add.s32 	%r2380, %r2379, %r2374;
	add.s32 	%r2382, %r2380, %r2381;
	add.s32 	%r2383, %r2382, %r885;
	shf.l.wrap.b32 	%r2384, %r2369, %r2369, 30;
	shf.l.wrap.b32 	%r2385, %r2369, %r2369, 19;
	xor.b32  	%r2386, %r2384, %r2385;
	shf.l.wrap.b32 	%r2387, %r2369, %r2369, 10;
	xor.b32  	%r2388, %r2386, %r2387;
	xor.b32  	%r2389, %r2343, %r2317;
	and.b32  	%r2390, %r2369, %r2389;
	and.b32  	%r2391, %r2343, %r2317;
	xor.b32  	%r2392, %r2390, %r2391;
	add.s32 	%r2393, %r2388, %r2392;
	add.s32 	%r2394, %r2383, %r2291;
	add.s32 	%r2395, %r2393, %r2383;
	shf.l.wrap.b32 	%r2396, %r2394, %r2394, 26;
	shf.l.wrap.b32 	%r2397, %r2394, %r2394, 21;
	xor.b32  	%r2398, %r2396, %r2397;
	shf.l.wrap.b32 	%r2399, %r2394, %r2394, 7;
	xor.b32  	%r2400, %r2398, %r2399;
	and.b32  	%r2401, %r2394, %r2368;
	not.b32 	%r2402, %r2394;
	and.b32  	%r2403, %r2342, %r2402;
	or.b32  	%r2404, %r2401, %r2403;
	add.s32 	%r2405, %r2404, %r2316;
	add.s32 	%r2406, %r2405, %r2400;
	add.s32 	%r2408, %r2406, %r2407;
	add.s32 	%r2409, %r2408, %r898;
	shf.l.wrap.b32 	%r2410, %r2395, %r2395, 30;
	shf.l.wrap.b32 	%r2411, %r2395, %r2395, 19;
	xor.b32  	%r2412, %r2410, %r2411;
	shf.l.wrap.b32 	%r2413, %r2395, %r2395, 10;
	xor.b32  	%r2414, %r2412, %r2413;
	xor.b32  	%r2415, %r2369, %r2343;
	and.b32  	%r2416, %r2395, %r2415;
	and.b32  	%r2417, %r2369, %r2343;
	xor.b32  	%r2418, %r2416, %r2417;
	add.s32 	%r2419, %r2414, %r2418;
	add.s32 	%r2420, %r2409, %r2317;
	add.s32 	%r2421, %r2419, %r2409;
	shf.l.wrap.b32 	%r2422, %r2420, %r2420, 26;
	shf.l.wrap.b32 	%r2423, %r2420, %r2420, 21;
	xor.b32  	%r2424, %r2422, %r2423;
	shf.l.wrap.b32 	%r2425, %r2420, %r2420, 7;
	xor.b32  	%r2426, %r2424, %r2425;
	and.b32  	%r2427, %r2420, %r2394;
	not.b32 	%r2428, %r2420;
	and.b32  	%r2429, %r2368, %r2428;
	or.b32  	%r2430, %r2427, %r2429;
	add.s32 	%r2431, %r2430, %r2342;
	add.s32 	%r2432, %r2431, %r2426;
	add.s32 	%r2434, %r2432, %r2433;
	add.s32 	%r2435, %r2434, %r911;
	shf.l.wrap.b32 	%r2436, %r2421, %r2421, 30;
	shf.l.wrap.b32 	%r2437, %r2421, %r2421, 19;
	xor.b32  	%r2438, %r2436, %r2437;
	shf.l.wrap.b32 	%r2439, %r2421, %r2421, 10;
	xor.b32  	%r2440, %r2438, %r2439;
	xor.b32  	%r2441, %r2395, %r2369;
	and.b32  	%r2442, %r2421, %r2441;
	and.b32  	%r2443, %r2395, %r2369;
	xor.b32  	%r2444, %r2442, %r2443;
	add.s32 	%r2445, %r2440, %r2444;
	add.s32 	%r2446, %r2435, %r2343;
	add.s32 	%r2447, %r2445, %r2435;
	shf.l.wrap.b32 	%r2448, %r2446, %r2446, 26;
	shf.l.wrap.b32 	%r2449, %r2446, %r2446, 21;
	xor.b32  	%r2450, %r2448, %r2449;
	shf.l.wrap.b32 	%r2451, %r2446, %r2446, 7;
	xor.b32  	%r2452, %r2450, %r2451;
	and.b32  	%r2453, %r2446, %r2420;
	not.b32 	%r2454, %r2446;
	and.b32  	%r2455, %r2394, %r2454;
	or.b32  	%r2456, %r2453, %r2455;
	add.s32 	%r2457, %r2456, %r2368;
	add.s32 	%r2458, %r2457, %r2452;
	add.s32 	%r2460, %r2458, %r2459;
	add.s32 	%r2461, %r2460, %r924;
	shf.l.wrap.b32 	%r2462, %r2447, %r2447, 30;
	shf.l.wrap.b32 	%r2463, %r2447, %r2447, 19;
	xor.b32  	%r2464, %r2462, %r2463;
	shf.l.wrap.b32 	%r2465, %r2447, %r2447, 10;
	xor.b32  	%r2466, %r2464, %r2465;
	xor.b32  	%r2467, %r2421, %r2395;
	and.b32  	%r2468, %r2447, %r2467;
	and.b32  	%r2469, %r2421, %r2395;
	xor.b32  	%r2470, %r2468, %r2469;
	add.s32 	%r2471, %r2466, %r2470;
	add.s32 	%r2472, %r2461, %r2369;
	add.s32 	%r2473, %r2471, %r2461;
	shf.l.wrap.b32 	%r2474, %r2472, %r2472, 26;
	shf.l.wrap.b32 	%r2475, %r2472, %r2472, 21;
	xor.b32  	%r2476, %r2474, %r2475;
	shf.l.wrap.b32 	%r2477, %r2472, %r2472, 7;
	xor.b32  	%r2478, %r2476, %r2477;
	and.b32  	%r2479, %r2472, %r2446;
	not.b32 	%r2480, %r2472;
	and.b32  	%r2481, %r2420, %r2480;
	or.b32  	%r2482, %r2479, %r2481;
	add.s32 	%r2483, %r2482, %r2394;
	add.s32 	%r2484, %r2483, %r2478;
	add.s32 	%r2486, %r2484, %r2485;
	add.s32 	%r2487, %r2486, %r937;
	shf.l.wrap.b32 	%r2488, %r2473, %r2473, 30;
	shf.l.wrap.b32 	%r2489, %r2473, %r2473, 19;
	xor.b32  	%r2490, %r2488, %r2489;
	shf.l.wrap.b32 	%r2491, %r2473, %r2473, 10;
	xor.b32  	%r2492, %r2490, %r2491;
	xor.b32  	%r2493, %r2447, %r2421;
	and.b32  	%r2494, %r2473, %r2493;
	and.b32  	%r2495, %r2447, %r2421;
	xor.b32  	%r2496, %r2494, %r2495;
	add.s32 	%r2497, %r2492, %r2496;
	add.s32 	%r2498, %r2487, %r2395;
	add.s32 	%r2499, %r2497, %r2487;
	shf.l.wrap.b32 	%r2500, %r2498, %r2498, 26;
	shf.l.wrap.b32 	%r2501, %r2498, %r2498, 21;
	xor.b32  	%r2502, %r2500, %r2501;
	shf.l.wrap.b32 	%r2503, %r2498, %r2498, 7;
	xor.b32  	%r2504, %r2502, %r2503;
	and.b32  	%r2505, %r2498, %r2472;
	not.b32 	%r2506, %r2498;
	and.b32  	%r2507, %r2446, %r2506;
	or.b32  	%r2508, %r2505, %r2507;
	add.s32 	%r2509, %r2508, %r2420;
	add.s32 	%r2510, %r2509, %r2504;
	add.s32 	%r2511, %r2510, %r126;
	add.s32 	%r2512, %r2511, %r950;
	shf.l.wrap.b32 	%r2513, %r2499, %r2499, 30;
	shf.l.wrap.b32 	%r2514, %r2499, %r2499, 19;
	xor.b32  	%r2515, %r2513, %r2514;
	shf.l.wrap.b32 	%r2516, %r2499, %r2499, 10;
	xor.b32  	%r2517, %r2515, %r2516;
	xor.b32  	%r2518, %r2473, %r2447;
	and.b32  	%r2519, %r2499, %r2518;
	and.b32  	%r2520, %r2473, %r2447;
	xor.b32  	%r2521, %r2519, %r2520;
	add.s32 	%r2522, %r2517, %r2521;
	add.s32 	%r2523, %r2512, %r2421;
	add.s32 	%r2524, %r2522, %r2512;
	shf.l.wrap.b32 	%r2525, %r2523, %r2523, 26;
	shf.l.wrap.b32 	%r2526, %r2523, %r2523, 21;
	xor.b32  	%r2527, %r2525, %r2526;
	shf.l.wrap.b32 	%r2528, %r2523, %r2523, 7;
	xor.b32  	%r2529, %r2527, %r2528;
	and.b32  	%r2530, %r2523, %r2498;
	not.b32 	%r2531, %r2523;
	and.b32  	%r2532, %r2472, %r2531;
	or.b32  	%r2533, %r2530, %r2532;
	add.s32 	%r2534, %r2533, %r2446;
	add.s32 	%r2535, %r2534, %r2529;
	add.s32 	%r2537, %r2535, %r2536;
	add.s32 	%r2538, %r2537, %r963;
	shf.l.wrap.b32 	%r2539, %r2524, %r2524, 30;
	shf.l.wrap.b32 	%r2540, %r2524, %r2524, 19;
	xor.b32  	%r2541, %r2539, %r2540;
	shf.l.wrap.b32 	%r2542, %r2524, %r2524, 10;
	xor.b32  	%r2543, %r2541, %r2542;
	xor.b32  	%r2544, %r2499, %r2473;
	and.b32  	%r2545, %r2524, %r2544;
	and.b32  	%r2546, %r2499, %r2473;
	xor.b32  	%r2547, %r2545, %r2546;
	add.s32 	%r2548, %r2543, %r2547;
	add.s32 	%r2549, %r2538, %r2447;
	add.s32 	%r2550, %r2548, %r2538;
	shf.l.wrap.b32 	%r2551, %r2549, %r2549, 26;
	shf.l.wrap.b32 	%r2552, %r2549, %r2549, 21;
	xor.b32  	%r2553, %r2551, %r2552;
	shf.l.wrap.b32 	%r2554, %r2549, %r2549, 7;
	xor.b32  	%r2555, %r2553, %r2554;
	and.b32  	%r2556, %r2549, %r2523;
	not.b32 	%r2557, %r2549;
	and.b32  	%r2558, %r2498, %r2557;
	or.b32  	%r2559, %r2556, %r2558;
	add.s32 	%r2560, %r2559, %r2472;
	add.s32 	%r2561, %r2560, %r2555;
	add.s32 	%r2563, %r2561, %r2562;
	add.s32 	%r2564, %r2563, %r976;
	shf.l.wrap.b32 	%r2565, %r2550, %r2550, 30;
	shf.l.wrap.b32 	%r2566, %r2550, %r2550, 19;
	xor.b32  	%r2567, %r2565, %r2566;
	shf.l.wrap.b32 	%r2568, %r2550, %r2550, 10;
	xor.b32  	%r2569, %r2567, %r2568;
	xor.b32  	%r2570, %r2524, %r2499;
	and.b32  	%r2571, %r2550, %r2570;
	and.b32  	%r2572, %r2524, %r2499;
	xor.b32  	%r2573, %r2571, %r2572;
	add.s32 	%r2574, %r2569, %r2573;
	add.s32 	%r2575, %r2564, %r2473;
	add.s32 	%r2576, %r2574, %r2564;
	shf.l.wrap.b32 	%r2577, %r2575, %r2575, 26;
	shf.l.wrap.b32 	%r2578, %r2575, %r2575, 21;
	xor.b32  	%r2579, %r2577, %r2578;
	shf.l.wrap.b32 	%r2580, %r2575, %r2575, 7;
	xor.b32  	%r2581, %r2579, %r2580;
	and.b32  	%r2582, %r2575, %r2549;
	not.b32 	%r2583, %r2575;
	and.b32  	%r2584, %r2523, %r2583;
	or.b32  	%r2585, %r2582, %r2584;
	add.s32 	%r2586, %r2585, %r2498;
	add.s32 	%r2587, %r2586, %r2581;
	add.s32 	%r2589, %r2587, %r2588;
	add.s32 	%r2590, %r2589, %r989;
	shf.l.wrap.b32 	%r2591, %r2576, %r2576, 30;
	shf.l.wrap.b32 	%r2592, %r2576, %r2576, 19;
	xor.b32  	%r2593, %r2591, %r2592;
	shf.l.wrap.b32 	%r2594, %r2576, %r2576, 10;
	xor.b32  	%r2595, %r2593, %r2594;
	xor.b32  	%r2596, %r2550, %r2524;
	and.b32  	%r2597, %r2576, %r2596;
	and.b32  	%r2598, %r2550, %r2524;
	xor.b32  	%r2599, %r2597, %r2598;
	add.s32 	%r2600, %r2595, %r2599;
	add.s32 	%r2601, %r2590, %r2499;
	add.s32 	%r2602, %r2600, %r2590;
	shf.l.wrap.b32 	%r2603, %r2601, %r2601, 26;
	shf.l.wrap.b32 	%r2604, %r2601, %r2601, 21;
	xor.b32  	%r2605, %r2603, %r2604;
	shf.l.wrap.b32 	%r2606, %r2601, %r2601, 7;
	xor.b32  	%r2607, %r2605, %r2606;
	and.b32  	%r2608, %r2601, %r2575;
	not.b32 	%r2609, %r2601;
	and.b32  	%r2610, %r2549, %r2609;
	or.b32  	%r2611, %r2608, %r2610;
	add.s32 	%r2612, %r2611, %r2523;
	add.s32 	%r2613, %r2612, %r2607;
	add.s32 	%r2615, %r2613, %r2614;
	add.s32 	%r2616, %r2615, %r1002;
	shf.l.wrap.b32 	%r2617, %r2602, %r2602, 30;
	shf.l.wrap.b32 	%r2618, %r2602, %r2602, 19;
	xor.b32  	%r2619, %r2617, %r2618;
	shf.l.wrap.b32 	%r2620, %r2602, %r2602, 10;
	xor.b32  	%r2621, %r2619, %r2620;
	xor.b32  	%r2622, %r2576, %r2550;
	and.b32  	%r2623, %r2602, %r2622;
	and.b32  	%r2624, %r2576, %r2550;
	xor.b32  	%r2625, %r2623, %r2624;
	add.s32 	%r2626, %r2621, %r2625;
	add.s32 	%r2627, %r2616, %r2524;
	add.s32 	%r2628, %r2626, %r2616;
	add.s32 	%r2702, %r2702, %r2628;
	add.s32 	%r2701, %r2701, %r2602;
	add.s32 	%r2700, %r2700, %r2576;
	add.s32 	%r2699, %r2699, %r2550;
	add.s32 	%r2698, %r2698, %r2627;
	add.s32 	%r2697, %r2697, %r2601;
	add.s32 	%r2696, %r2696, %r2575;
	add.s32 	%r2695, %r2695, %r2549;
	add.s32 	%r2703, %r2703, 64;
	add.s64 	%rd121, %rd121, 64;
	setp.lt.u32 	%p28, %r2703, %r49;
	@%p28 bra 	$L__BB0_40;
	st.local.v4.u32 	[%rd4], {%r2702, %r2701, %r2700, %r2699};
	st.local.v4.u32 	[%rd4+16], {%r2698, %r2697, %r2696, %r2695};
$L__BB0_42:
	ld.const.u32 	%r145, [d_difficulty_bits];
	shr.s32 	%r2629, %r145, 31;
	shr.u32 	%r2630, %r2629, 29;
	add.s32 	%r2631, %r145, %r2630;
	shr.s32 	%r146, %r2631, 3;
	and.b32  	%r2632, %r2631, -8;
	sub.s32 	%r147, %r145, %r2632;
	setp.lt.s32 	%p29, %r145, 8;
	@%p29 bra 	$L__BB0_46;
	mov.b32 	%r2704, 0;
	bra.uni 	$L__BB0_45;
$L__BB0_44:
	add.s32 	%r2704, %r2704, 1;
	setp.eq.s32 	%p31, %r2704, %r146;
	@%p31 bra 	$L__BB0_46;
$L__BB0_45:
	and.b32  	%r2634, %r2704, -4;
	cvt.u64.u32 	%rd103, %r2634;
	add.s64 	%rd104, %rd4, %rd103;
	ld.local.u32 	%r2635, [%rd104];
	shl.b32 	%r2636, %r2704, 3;
	not.b32 	%r2637, %r2636;
	and.b32  	%r2638, %r2637, 24;
	shr.u32 	%r2639, %r2635, %r2638;
	and.b32  	%r2640, %r2639, 255;
	setp.eq.s32 	%p30, %r2640, 0;
	@%p30 bra 	$L__BB0_44;
	bra.uni 	$L__BB0_50;
$L__BB0_46:
	setp.lt.s32 	%p32, %r147, 1;
	@%p32 bra 	$L__BB0_48;
	shr.u32 	%r2642, %r2629, 27;
	add.s32 	%r2643, %r145, %r2642;
	shr.s32 	%r2644, %r2643, 5;
	shr.u32 	%r2645, %r146, 30;
	add.s32 	%r2646, %r146, %r2645;
	and.b32  	%r2647, %r2646, 536870908;
	sub.s32 	%r2648, %r146, %r2647;
	mul.wide.s32 	%rd105, %r2644, 4;
	add.s64 	%rd106, %rd4, %rd105;
	ld.local.u32 	%r2649, [%rd106];
	shl.b32 	%r2650, %r2648, 3;
	sub.s32 	%r2651, 24, %r2650;
	shr.u32 	%r2652, %r2649, %r2651;
	sub.s32 	%r2653, 8, %r147;
	mov.b32 	%r2654, 255;
	shl.b32 	%r2655, %r2654, %r2653;
	and.b32  	%r2656, %r2655, %r2652;
	and.b32  	%r2657, %r2656, 255;
	setp.ne.s32 	%p33, %r2657, 0;
	@%p33 bra 	$L__BB0_50;
$L__BB0_48:
	atom.relaxed.global.cas.b32 	%r2658, [%rd1], 0, 1;
	setp.ne.s32 	%p34, %r2658, 0;
	@%p34 bra 	$L__BB0_50;
	ld.param.u64 	%rd108, [_Z11mine_kernelmPmPi_param_1];
	cvta.to.global.u64 	%rd107, %rd108;
	st.global.u64 	[%rd107], %rd5;
$L__BB0_50:
	ret;
$L__BB0_51:
	mov.b16 	%rs12, 48;
	st.local.u8 	[%rd17], %rs12;
	mov.b32 	%r2672, 1;
	bra.uni 	$L__BB0_17;

}


// ===== COMPILED SASS (sm_100) =====

	.target	sm_100

	.elftype	@"ET_EXEC"


//--------------------- .note.nv.tkinfo           --------------------------
	.section	.note.nv.tkinfo,"",@"SHT_NOTE"
	.sectionflags	@"SHF_NOTE_NV_TKINFO"
	.tkinfo
        /*0018*/ 	.word	0x00000002
        /*0030*/ 	.string	""
        /*0030*/ 	.string	"ptxas"
        /*0030*/ 	.string	"Cuda compilation tools, release 13.0, V13.0.88"
        /*0030*/ 	.string	"Build cuda_13.0.r13.0/compiler.36424714_0"
        /*0030*/ 	.string	"-arch sm_100 -m 64 "



//--------------------- .note.nv.cuinfo           --------------------------
	.section	.note.nv.cuinfo,"",@"SHT_NOTE"
	.sectionflags	@"SHF_NOTE_NV_CUINFO"
        /*0018*/ 	.short	0x0002
        /*001a*/ 	.short	0x0064
        /*001c*/ 	.short	0x0082
	.zero		2


//--------------------- .nv.info                  --------------------------
	.section	.nv.info,"",@"SHT_CUDA_INFO"
	.align	4


	//----- nvinfo : EIATTR_REGCOUNT
	.align		4
        /*0000*/ 	.byte	0x04, 0x2f
        /*0002*/ 	.short	(.L_9 - .L_8)
	.align		4
.L_8:
        /*0004*/ 	.word	index@(_Z11mine_kernelmPmPi)
        /*0008*/ 	.word	0x00000037


	//----- nvinfo : EIATTR_FRAME_SIZE
	.align		4
.L_9:
        /*000c*/ 	.byte	0x04, 0x11
        /*000e*/ 	.short	(.L_11 - .L_10)
	.align		4
.L_10:
        /*0010*/ 	.word	index@(_Z11mine_kernelmPmPi)
        /*0014*/ 	.word	0x00000100


	//----- nvinfo : EIATTR_MIN_STACK_SIZE
	.align		4
.L_11:
        /*0018*/ 	.byte	0x04, 0x12
        /*001a*/ 	.short	(.L_13 - .L_12)
	.align		4
.L_12:
        /*001c*/ 	.word	index@(_Z11mine_kernelmPmPi)
        /*0020*/ 	.word	0x00000100
.L_13:


//--------------------- .nv.compat                --------------------------
	.section	.nv.compat,"",@"SHT_CUDA_COMPAT_INFO"
	.align	4
        /*0000*/ 	.byte	0x02, 0x09, 0x00, 0x00, 0x02, 0x02, 0x01, 0x00, 0x02, 0x05, 0x05, 0x00, 0x03, 0x07, 0x01, 0x01
        /*0010*/ 	.byte	0x02, 0x03, 0x00, 0x00, 0x02, 0x06, 0x01, 0x00, 0x04, 0x0b, 0x08, 0x00, 0x09, 0x00, 0x00, 0x00
        /*0020*/ 	.byte	0x00, 0x00, 0x00, 0x00


//--------------------- .nv.info._Z11mine_kernelmPmPi --------------------------
	.section	.nv.info._Z11mine_kernelmPmPi,"",@"SHT_CUDA_INFO"
	.sectionflags	@""
	.align	4


	//----- nvinfo : EIATTR_CUDA_API_VERSION
	.align		4
        /*0000*/ 	.byte	0x04, 0x37
        /*0002*/ 	.short	(.L_15 - .L_14)
.L_14:
        /*0004*/ 	.word	0x00000082


	//----- nvinfo : EIATTR_KPARAM_INFO
	.align		4
.L_15:
        /*0008*/ 	.byte	0x04, 0x17
        /*000a*/ 	.short	(.L_17 - .L_16)
.L_16:
        /*000c*/ 	.word	0x00000000
        /*0010*/ 	.short	0x0002
        /*0012*/ 	.short	0x0010
        /*0014*/ 	.byte	0x00, 0xf5, 0x21, 0x00


	//----- nvinfo : EIATTR_KPARAM_INFO
	.align		4
.L_17:
        /*0018*/ 	.byte	0x04, 0x17
        /*001a*/ 	.short	(.L_19 - .L_18)
.L_18:
        /*001c*/ 	.word	0x00000000
        /*0020*/ 	.short	0x0001
        /*0022*/ 	.short	0x0008
        /*0024*/ 	.byte	0x00, 0xf5, 0x21, 0x00


	//----- nvinfo : EIATTR_KPARAM_INFO
	.align		4
.L_19:
        /*0028*/ 	.byte	0x04, 0x17
        /*002a*/ 	.short	(.L_21 - .L_20)
.L_20:
        /*002c*/ 	.word	0x00000000
        /*0030*/ 	.short	0x0000
        /*0032*/ 	.short	0x0000
        /*0034*/ 	.byte	0x00, 0xf0, 0x21, 0x00


	//----- nvinfo : EIATTR_SPARSE_MMA_MASK
	.align		4
.L_21:
        /*0038*/ 	.byte	0x03, 0x50
        /*003a*/ 	.short	0x0000


	//----- nvinfo : EIATTR_MAXREG_COUNT
	.align		4
        /*003c*/ 	.byte	0x03, 0x1b
        /*003e*/ 	.short	0x00ff


	//----- nvinfo : EIATTR_MERCURY_ISA_VERSION
	.align		4
        /*0040*/ 	.byte	0x03, 0x5f
        /*0042*/ 	.short	0x0101


	//----- nvinfo : EIATTR_VRC_CTA_INIT_COUNT
	.align		4
        /*0044*/ 	.byte	0x02, 0x4a
	.zero		1
	.zero		1


	//----- nvinfo : EIATTR_EXIT_INSTR_OFFSETS
	.align		4
        /*0048*/ 	.byte	0x04, 0x1c
        /*004a*/ 	.short	(.L_23 - .L_22)


	//   ....[0]....
.L_22:
        /*004c*/ 	.word	0x00000060


	//   ....[1]....
        /*0050*/ 	.word	0x00008010


	//   ....[2]....
        /*0054*/ 	.word	0x00008150


	//   ....[3]....
        /*0058*/ 	.word	0x000081d0


	//   ....[4]....
        /*005c*/ 	.word	0x00008200


	//----- nvinfo : EIATTR_CRS_STACK_SIZE
	.align		4
.L_23:
        /*0060*/ 	.byte	0x04, 0x1e
        /*0062*/ 	.short	(.L_25 - .L_24)
.L_24:
        /*0064*/ 	.word	0x00000000


	//----- nvinfo : EIATTR_CBANK_PARAM_SIZE
	.align		4
.L_25:
        /*0068*/ 	.byte	0x03, 0x19
        /*006a*/ 	.short	0x0018


	//----- nvinfo : EIATTR_PARAM_CBANK
	.align		4
        /*006c*/ 	.byte	0x04, 0x0a
        /*006e*/ 	.short	(.L_27 - .L_26)
	.align		4
.L_26:
        /*0070*/ 	.word	index@(.nv.constant0._Z11mine_kernelmPmPi)
        /*0074*/ 	.short	0x0380
        /*0076*/ 	.short	0x0018


	//----- nvinfo : EIATTR_SW_WAR
	.align		4
.L_27:
        /*0078*/ 	.byte	0x04, 0x36
        /*007a*/ 	.short	(.L_29 - .L_28)
.L_28:
        /*007c*/ 	.word	0x00000008
.L_29:


//--------------------- .nv.callgraph             --------------------------
	.section	.nv.callgraph,"",@"SHT_CUDA_CALLGRAPH"
	.align	4
	.sectionentsize	8
	.align		4
        /*0000*/ 	.word	0x00000000
	.align		4
        /*0004*/ 	.word	0xffffffff
	.align		4
        /*0008*/ 	.word	0x00000000
	.align		4
        /*000c*/ 	.word	0xfffffffe
	.align		4
        /*0010*/ 	.word	0x00000000
	.align		4
        /*0014*/ 	.word	0xfffffffd
	.align		4
        /*0018*/ 	.word	0x00000000
	.align		4
        /*001c*/ 	.word	0xfffffffc


//--------------------- .nv.constant3             --------------------------
	.section	.nv.constant3,"a",@progbits
	.align	8
.nv.constant3:
	.type		K,@object
	.size		K,(d_midstate - K)
K:
        /*0000*/ 	.byte	0x98, 0x2f, 0x8a, 0x42, 0x91, 0x44, 0x37, 0x71, 0xcf, 0xfb, 0xc0, 0xb5, 0xa5, 0xdb, 0xb5, 0xe9
        /* <DEDUP_REMOVED lines=15> */
	.type		d_midstate,@object
	.size		d_midstate,(d_prefix_tail - d_midstate)
d_midstate:
	.zero		32
	.type		d_prefix_tail,@object
	.size		d_prefix_tail,(d_prefix_tail_len - d_prefix_tail)
d_prefix_tail:
	.zero		64
	.type		d_prefix_tail_len,@object
	.size		d_prefix_tail_len,(d_suffix - d_prefix_tail_len)
d_prefix_tail_len:
	.zero		4
	.type		d_suffix,@object
	.size		d_suffix,(d_suffix_len - d_suffix)
d_suffix:
	.zero		8
	.type		d_suffix_len,@object
	.size		d_suffix_len,(d_midstate_bytes - d_suffix_len)
d_suffix_len:
	.zero		4
	.type		d_midstate_bytes,@object
	.size		d_midstate_bytes,(d_difficulty_bits - d_midstate_bytes)
d_midstate_bytes:
	.zero		8
	.type		d_difficulty_bits,@object
	.size		d_difficulty_bits,(.L_7 - d_difficulty_bits)
d_difficulty_bits:
	.zero		4
.L_7:


//--------------------- .text._Z11mine_kernelmPmPi --------------------------
	.section	.text._Z11mine_kernelmPmPi,"ax",@progbits
	.align	128
        .global         _Z11mine_kernelmPmPi
        .type           _Z11mine_kernelmPmPi,@function
        .size           _Z11mine_kernelmPmPi,(.L_x_43 - _Z11mine_kernelmPmPi)
        .other          _Z11mine_kernelmPmPi,@"STO_CUDA_ENTRY STV_DEFAULT"
_Z11mine_kernelmPmPi:
.text._Z11mine_kernelmPmPi:
[----:B------:R-:W0:Y:S08]  /*0000*/  LDC R1, c[0x0][0x37c] ;  /* 0x0000df00ff017b82 */ /* 0x000e300000000800 */
[----:B------:R-:W1:Y:S01]  /*0010*/  LDC.64 R2, c[0x0][0x390] ;  /* 0x0000e400ff027b82 */ /* 0x000e620000000a00 */
[----:B------:R-:W1:Y:S01]  /*0020*/  LDCU.64 UR6, c[0x0][0x358] ;  /* 0x00006b00ff0677ac */ /* 0x000e620008000a00 */
[----:B0-----:R-:W-:Y:S01]  /*0030*/  VIADD R1, R1, 0xffffff00 ;  /* 0xffffff0001017836 */ /* 0x001fe20000000000 */
[----:B-1----:R-:W2:Y:S02]  /*0040*/  LDG.E R2, desc[UR6][R2.64] ;  /* 0x0000000602027981 */ /* 0x002ea4000c1e1900 */
[----:B--2---:R-:W-:-:S13]  /*0050*/  ISETP.NE.AND P0, PT, R2, RZ, PT ;  /* 0x000000ff0200720c */ /* 0x004fda0003f05270 */
[----:B------:R-:W-:Y:S05]  /*0060*/  @P0 EXIT ;  /* 0x000000000000094d */ /* 0x000fea0003800000 */
[----:B------:R-:W0:Y:S01]  /*0070*/  S2R R2, SR_TID.X ;  /* 0x0000000000027919 */ /* 0x000e220000002100 */
[----:B------:R-:W0:Y:S01]  /*0080*/  S2UR UR5, SR_CTAID.X ;  /* 0x00000000000579c3 */ /* 0x000e220000002500 */
[----:B------:R-:W1:Y:S01]  /*0090*/  LDCU UR4, c[0x3][0x160] ;  /* 0x00c02c00ff0477ac */ /* 0x000e620008000800 */
[----:B------:R-:W-:Y:S02]  /*00a0*/  IMAD.MOV.U32 R3, RZ, RZ, RZ ;  /* 0x000000ffff037224 */ /* 0x000fe400078e00ff */
[----:B------:R-:W-:Y:S01]  /*00b0*/  IMAD.MOV.U32 R0, RZ, RZ, RZ ;  /* 0x000000ffff007224 */ /* 0x000fe200078e00ff */
[----:B------:R-:W2:Y:S03]  /*00c0*/  LDCU.64 UR8, c[0x0][0x380] ;  /* 0x00007000ff0877ac */ /* 0x000ea60008000a00 */
[----:B------:R-:W0:Y:S01]  /*00d0*/  LDC R5, c[0x0][0x360] ;  /* 0x0000d800ff057b82 */ /* 0x000e220000000800 */
[----:B-1----:R-:W-:Y:S01]  /*00e0*/  UISETP.GE.AND UP0, UPT, UR4, 0x1, UPT ;  /* 0x000000010400788c */ /* 0x002fe2000bf06270 */
[----:B0-----:R-:W-:-:S04]  /*00f0*/  IMAD.WIDE.U32 R2, R5, UR5, R2 ;  /* 0x0000000505027c25 */ /* 0x001fc8000f8e0002 */
[----:B------:R-:W-:Y:S01]  /*0100*/  VIADD R5, R1, 0x20 ;  /* 0x0000002001057836 */ /* 0x000fe20000000000 */
[----:B--2---:R-:W-:-:S04]  /*0110*/  IADD3 R12, P0, PT, R2, UR8, RZ ;  /* 0x00000008020c7c10 */ /* 0x004fc8000ff1e0ff */
[----:B------:R-:W-:Y:S01]  /*0120*/  IADD3.X R13, PT, PT, R3, UR9, RZ, P0, !PT ;  /* 0x00000009030d7c10 */ /* 0x000fe200087fe4ff */
[----:B------:R-:W-:Y:S08]  /*0130*/  BRA.U !UP0, `(.L_x_0) ;  /* 0x0000000508a07547 */ /* 0x000ff0000b800000 */
[----:B------:R-:W-:Y:S01]  /*0140*/  UISETP.GE.U32.AND UP0, UPT, UR4, 0x4, UPT ;  /* 0x000000040400788c */ /* 0x000fe2000bf06070 */
[----:B------:R-:W-:Y:S01]  /*0150*/  IMAD.MOV.U32 R0, RZ, RZ, RZ ;  /* 0x000000ffff007224 */ /* 0x000fe200078e00ff */
[----:B------:R-:W-:-:S07]  /*0160*/  ULOP3.LUT UR5, UR4, 0x3, URZ, 0xc0, !UPT ;  /* 0x0000000304057892 */ /* 0x000fce000f8ec0ff */
[----:B------:R-:W-:Y:S05]  /*0170*/  BRA.U !UP0, `(.L_x_1) ;  /* 0x00000005085c7547 */ /* 0x000fea000b800000 */
[----:B------:R-:W-:Y:S01]  /*0180*/  ULOP3.LUT UR4, UR4, 0x7ffffffc, URZ, 0xc0, !UPT ;  /* 0x7ffffffc04047892 */ /* 0x000fe2000f8ec0ff */
[----:B------:R-:W-:Y:S02]  /*0190*/  IMAD.MOV.U32 R3, RZ, RZ, 0x121 ;  /* 0x00000121ff037424 */ /* 0x000fe400078e00ff */
[----:B------:R-:W-:Y:S01]  /*01a0*/  IMAD.MOV.U32 R2, RZ, RZ, R5 ;  /* 0x000000ffff027224 */ /* 0x000fe200078e0005 */
[----:B------:R-:W-:Y:S02]  /*01b0*/  UIADD3 UR8, UPT, UPT, -UR4, URZ, URZ ;  /* 0x000000ff04087290 */ /* 0x000fe4000fffe1ff */
[----:B------:R-:W-:Y:S02]  /*01c0*/  IMAD.U32 R0, RZ, RZ, UR4 ;  /* 0x00000004ff007e24 */ /* 0x000fe4000f8e00ff */
[----:B------:R-:W-:-:S09]  /*01d0*/  UISETP.GE.AND UP0, UPT, UR8, URZ, UPT ;  /* 0x000000ff0800728c */ /* 0x000fd2000bf06270 */
[----:B------:R-:W-:Y:S05]  /*01e0*/  BRA.U UP0, `(.L_x_2) ;  /* 0x00000005000c7547 */ /* 0x000fea000b800000 */
[----:B------:R-:W-:Y:S02]  /*01f0*/  UIADD3 UR4, UPT, UPT, -UR8, URZ, URZ ;  /* 0x000000ff08047290 */ /* 0x000fe4000fffe1ff */
[----:B------:R-:W-:Y:S02]  /*0200*/  UPLOP3.LUT UP0, UPT, UPT, UPT, UPT, 0x80, 0x8 ;  /* 0x000000000008789c */ /* 0x000fe40003f0f070 */
[----:B------:R-:W-:-:S09]  /*0210*/  UISETP.GT.AND UP1, UPT, UR4, 0xc, UPT ;  /* 0x0000000c0400788c */ /* 0x000fd2000bf24270 */
[----:B------:R-:W-:Y:S05]  /*0220*/  BRA.U !UP1, `(.L_x_3) ;  /* 0x0000000109987547 */ /* 0x000fea000b800000 */
[----:B------:R-:W-:-:S11]  /*0230*/  UPLOP3.LUT UP0, UPT, UPT, UPT, UPT, 0x40, 0x4 ;  /* 0x000000000004789c */ /* 0x000fd60003f0e870 */
.L_x_4:
[----:B------:R-:W0:Y:S01]  /*0240*/  LDC.U8 R4, c[0x3][R3+0x2] ;  /* 0x00c0008003047b82 */ /* 0x000e220000000000 */
[----:B------:R-:W-:-:S04]  /*0250*/  UIADD3 UR8, UPT, UPT, UR8, 0x10, URZ ;  /* 0x0000001008087890 */ /* 0x000fc8000fffe0ff */
[----:B------:R-:W-:-:S03]  /*0260*/  UISETP.GE.AND UP1, UPT, UR8, -0xc, UPT ;  /* 0xfffffff40800788c */ /* 0x000fc6000bf26270 */
[----:B------:R-:W0:Y:S08]  /*0270*/  LDC.U8 R7, c[0x3][R3+0x1] ;  /* 0x00c0004003077b82 */ /* 0x000e300000000000 */
[----:B------:R-:W1:Y:S08]  /*0280*/  LDC.U8 R6, c[0x3][R3] ;  /* 0x00c0000003067b82 */ /* 0x000e700000000000 */
[----:B------:R-:W1:Y:S08]  /*0290*/  LDC.U8 R9, c[0x3][R3+-0x1] ;  /* 0x00ffffc003097b82 */ /* 0x000e700000000000 */
[----:B------:R-:W2:Y:S01]  /*02a0*/  LDC.U8 R8, c[0x3][R3+0x6] ;  /* 0x00c0018003087b82 */ /* 0x000ea20000000000 */
[----:B0-----:R-:W-:-:S07]  /*02b0*/  PRMT R4, R7, 0x3340, R4 ;  /* 0x0000334007047816 */ /* 0x001fce0000000004 */
[----:B------:R-:W2:Y:S08]  /*02c0*/  LDC.U8 R11, c[0x3][R3+0x5] ;  /* 0x00c00140030b7b82 */ /* 0x000eb00000000000 */
[----:B------:R-:W0:Y:S01]  /*02d0*/  LDC.U8 R10, c[0x3][R3+0x4] ;  /* 0x00c00100030a7b82 */ /* 0x000e220000000000 */
[----:B-1----:R-:W-:-:S04]  /*02e0*/  PRMT R9, R9, 0x3340, R6 ;  /* 0x0000334009097816 */ /* 0x002fc80000000006 */
[----:B------:R-:W-:-:S03]  /*02f0*/  PRMT R9, R9, 0x5410, R4 ;  /* 0x0000541009097816 */ /* 0x000fc60000000004 */
[----:B------:R-:W0:Y:S02]  /*0300*/  LDC.U8 R15, c[0x3][R3+0x3] ;  /* 0x00c000c0030f7b82 */ /* 0x000e240000000000 */
[----:B------:R-:W-:Y:S06]  /*0310*/  STL [R2], R9 ;  /* 0x0000000902007387 */ /* 0x000fec0000100800 */
[----:B------:R-:W1:Y:S01]  /*0320*/  LDC.U8 R14, c[0x3][R3+0xa] ;  /* 0x00c00280030e7b82 */ /* 0x000e620000000000 */
[----:B--2---:R-:W-:-:S07]  /*0330*/  PRMT R8, R11, 0x3340, R8 ;  /* 0x000033400b087816 */ /* 0x004fce0000000008 */
[----:B------:R-:W1:Y:S08]  /*0340*/  LDC.U8 R17, c[0x3][R3+0x9] ;  /* 0x00c0024003117b82 */ /* 0x000e700000000000 */
[----:B------:R-:W2:Y:S01]  /*0350*/  LDC.U8 R16, c[0x3][R3+0x8] ;  /* 0x00c0020003107b82 */ /* 0x000ea20000000000 */
[----:B0-----:R-:W-:-:S04]  /*0360*/  PRMT R15, R15, 0x3340, R10 ;  /* 0x000033400f0f7816 */ /* 0x001fc8000000000a */
[----:B------:R-:W-:-:S03]  /*0370*/  PRMT R15, R15, 0x5410, R8 ;  /* 0x000054100f0f7816 */ /* 0x000fc60000000008 */
[----:B------:R-:W2:Y:S02]  /*0380*/  LDC.U8 R19, c[0x3][R3+0x7] ;  /* 0x00c001c003137b82 */ /* 0x000ea40000000000 */
[----:B------:R-:W-:Y:S06]  /*0390*/  STL [R2+0x4], R15 ;  /* 0x0000040f02007387 */ /* 0x000fec0000100800 */
[----:B------:R-:W0:Y:S01]  /*03a0*/  LDC.U8 R18, c[0x3][R3+0xe] ;  /* 0x00c0038003127b82 */ /* 0x000e220000000000 */
[----:B-1----:R-:W-:-:S07]  /*03b0*/  PRMT R14, R17, 0x3340, R14 ;  /* 0x00003340110e7816 */ /* 0x002fce000000000e */
[----:B------:R-:W0:Y:S08]  /*03c0*/  LDC.U8 R21, c[0x3][R3+0xd] ;  /* 0x00c0034003157b82 */ /* 0x000e300000000000 */
[----:B------:R1:W3:Y:S01]  /*03d0*/  LDC.U8 R20, c[0x3][R3+0xc] ;  /* 0x00c0030003147b82 */ /* 0x0002e20000000000 */
[----:B--2---:R-:W-:-:S04]  /*03e0*/  PRMT R19, R19, 0x3340, R16 ;  /* 0x0000334013137816 */ /* 0x004fc80000000010 */
[----:B------:R-:W-:-:S03]  /*03f0*/  PRMT R19, R19, 0x5410, R14 ;  /* 0x0000541013137816 */ /* 0x000fc6000000000e */
[----:B------:R1:W3:Y:S02]  /*0400*/  LDC.U8 R23, c[0x3][R3+0xb] ;  /* 0x00c002c003177b82 */ /* 0x0002e40000000000 */
[----:B------:R-:W-:Y:S01]  /*0410*/  STL [R2+0x8], R19 ;  /* 0x0000081302007387 */ /* 0x000fe20000100800 */
[----:B0-----:R-:W-:Y:S01]  /*0420*/  PRMT R18, R21, 0x3340, R18 ;  /* 0x0000334015127816 */ /* 0x001fe20000000012 */
[----:B-1----:R-:W-:Y:S01]  /*0430*/  VIADD R3, R3, 0x10 ;  /* 0x0000001003037836 */ /* 0x002fe20000000000 */
[----:B---3--:R-:W-:-:S04]  /*0440*/  PRMT R23, R23, 0x3340, R20 ;  /* 0x0000334017177816 */ /* 0x008fc80000000014 */
[----:B------:R-:W-:-:S05]  /*0450*/  PRMT R23, R23, 0x5410, R18 ;  /* 0x0000541017177816 */ /* 0x000fca0000000012 */
[----:B------:R0:W-:Y:S02]  /*0460*/  STL [R2+0xc], R23 ;  /* 0x00000c1702007387 */ /* 0x0001e40000100800 */
[----:B0-----:R-:W-:Y:S01]  /*0470*/  VIADD R2, R2, 0x10 ;  /* 0x0000001002027836 */ /* 0x001fe20000000000 */
[----:B------:R-:W-:Y:S06]  /*0480*/  BRA.U !UP1, `(.L_x_4) ;  /* 0xfffffffd096c7547 */ /* 0x000fec000b83ffff */
.L_x_3:
[----:B------:R-:W-:-:S04]  /*0490*/  UIADD3 UR4, UPT, UPT, -UR8, URZ, URZ ;  /* 0x000000ff08047290 */ /* 0x000fc8000fffe1ff */
[----:B------:R-:W-:-:S09]  /*04a0*/  UISETP.GT.AND UP1, UPT, UR4, 0x4, UPT ;  /* 0x000000040400788c */ /* 0x000fd2000bf24270 */
[----:B------:R-:W-:Y:S05]  /*04b0*/  BRA.U !UP1, `(.L_x_5) ;  /* 0x0000000109507547 */ /* 0x000fea000b800000 */
[----:B------:R-:W0:Y:S01]  /*04c0*/  LDC.U8 R4, c[0x3][R3+0x2] ;  /* 0x00c0008003047b82 */ /* 0x000e220000000000 */
[----:B------:R-:W-:Y:S02]  /*04d0*/  UIADD3 UR8, UPT, UPT, UR8, 0x8, URZ ;  /* 0x0000000808087890 */ /* 0x000fe4000fffe0ff */
[----:B------:R-:W-:-:S05]  /*04e0*/  UPLOP3.LUT UP0, UPT, UPT, UPT, UPT, 0x40, 0x4 ;  /* 0x000000000004789c */ /* 0x000fca0003f0e870 */
[----:B------:R-:W0:Y:S08]  /*04f0*/  LDC.U8 R7, c[0x3][R3+0x1] ;  /* 0x00c0004003077b82 */ /* 0x000e300000000000 */
[----:B------:R-:W1:Y:S08]  /*0500*/  LDC.U8 R6, c[0x3][R3] ;  /* 0x00c0000003067b82 */ /* 0x000e700000000000 */
[----:B------:R-:W1:Y:S08]  /*0510*/  LDC.U8 R9, c[0x3][R3+-0x1] ;  /* 0x00ffffc003097b82 */ /* 0x000e700000000000 */
[----:B------:R-:W2:Y:S01]  /*0520*/  LDC.U8 R8, c[0x3][R3+0x6] ;  /* 0x00c0018003087b82 */ /* 0x000ea20000000000 */
[----:B0-----:R-:W-:-:S07]  /*0530*/  PRMT R4, R7, 0x3340, R4 ;  /* 0x0000334007047816 */ /* 0x001fce0000000004 */
[----:B------:R-:W2:Y:S08]  /*0540*/  LDC.U8 R11, c[0x3][R3+0x5] ;  /* 0x00c00140030b7b82 */ /* 0x000eb00000000000 */
[----:B------:R0:W3:Y:S01]  /*0550*/  LDC.U8 R10, c[0x3][R3+0x4] ;  /* 0x00c00100030a7b82 */ /* 0x0000e20000000000 */
[----:B-1----:R-:W-:-:S04]  /*0560*/  PRMT R9, R9, 0x3340, R6 ;  /* 0x0000334009097816 */ /* 0x002fc80000000006 */
[----:B------:R-:W-:-:S03]  /*0570*/  PRMT R9, R9, 0x5410, R4 ;  /* 0x0000541009097816 */ /* 0x000fc60000000004 */
[----:B------:R0:W3:Y:S02]  /*0580*/  LDC.U8 R15, c[0x3][R3+0x3] ;  /* 0x00c000c0030f7b82 */ /* 0x0000e40000000000 */
[----:B------:R-:W-:Y:S01]  /*0590*/  STL [R2], R9 ;  /* 0x0000000902007387 */ /* 0x000fe20000100800 */
[----:B--2---:R-:W-:Y:S01]  /*05a0*/  PRMT R8, R11, 0x3340, R8 ;  /* 0x000033400b087816 */ /* 0x004fe20000000008 */
[----:B0-----:R-:W-:Y:S01]  /*05b0*/  VIADD R3, R3, 0x8 ;  /* 0x0000000803037836 */ /* 0x001fe20000000000 */
[----:B---3--:R-:W-:-:S04]  /*05c0*/  PRMT R15, R15, 0x3340, R10 ;  /* 0x000033400f0f7816 */ /* 0x008fc8000000000a */
[----:B------:R-:W-:-:S05]  /*05d0*/  PRMT R15, R15, 0x5410, R8 ;  /* 0x000054100f0f7816 */ /* 0x000fca0000000008 */
[----:B------:R0:W-:Y:S02]  /*05e0*/  STL [R2+0x4], R15 ;  /* 0x0000040f02007387 */ /* 0x0001e40000100800 */
[----:B0-----:R-:W-:-:S07]  /*05f0*/  VIADD R2, R2, 0x8 ;  /* 0x0000000802027836 */ /* 0x001fce0000000000 */
.L_x_5:
[----:B------:R-:W-:-:S09]  /*0600*/  UISETP.NE.OR UP0, UPT, UR8, URZ, UP0 ;  /* 0x000000ff0800728c */ /* 0x000fd20008705670 */
[----:B------:R-:W-:Y:S05]  /*0610*/  BRA.U !UP0, `(.L_x_1) ;  /* 0x0000000108347547 */ /* 0x000fea000b800000 */
.L_x_2:
[----:B------:R-:W0:Y:S01]  /*0620*/  LDC.U8 R4, c[0x3][R3+0x2] ;  /* 0x00c0008003047b82 */ /* 0x000e220000000000 */
[----:B------:R-:W-:-:S04]  /*0630*/  UIADD3 UR8, UPT, UPT, UR8, 0x4, URZ ;  /* 0x0000000408087890 */ /* 0x000fc8000fffe0ff */
[----:B------:R-:W-:-:S03]  /*0640*/  UISETP.NE.AND UP0, UPT, UR8, URZ, UPT ;  /* 0x000000ff0800728c */ /* 0x000fc6000bf05270 */
[----:B------:R-:W0:Y:S08]  /*0650*/  LDC.U8 R7, c[0x3][R3+0x1] ;  /* 0x00c0004003077b82 */ /* 0x000e300000000000 */
[----:B------:R1:W2:Y:S08]  /*0660*/  LDC.U8 R6, c[0x3][R3] ;  /* 0x00c0000003067b82 */ /* 0x0002b00000000000 */
[----:B------:R1:W2:Y:S01]  /*0670*/  LDC.U8 R9, c[0x3][R3+-0x1] ;  /* 0x00ffffc003097b82 */ /* 0x0002a20000000000 */
[----:B0-----:R-:W-:Y:S01]  /*0680*/  PRMT R4, R7, 0x3340, R4 ;  /* 0x0000334007047816 */ /* 0x001fe20000000004 */
[----:B-1----:R-:W-:Y:S01]  /*0690*/  VIADD R3, R3, 0x4 ;  /* 0x0000000403037836 */ /* 0x002fe20000000000 */
[----:B--2---:R-:W-:-:S04]  /*06a0*/  PRMT R9, R9, 0x3340, R6 ;  /* 0x0000334009097816 */ /* 0x004fc80000000006 */
[----:B------:R-:W-:-:S05]  /*06b0*/  PRMT R9, R9, 0x5410, R4 ;  /* 0x0000541009097816 */ /* 0x000fca0000000004 */
[----:B------:R0:W-:Y:S02]  /*06c0*/  STL [R2], R9 ;  /* 0x0000000902007387 */ /* 0x0001e40000100800 */
[----:B0-----:R-:W-:Y:S01]  /*06d0*/  VIADD R2, R2, 0x4 ;  /* 0x0000000402027836 */ /* 0x001fe20000000000 */
[----:B------:R-:W-:Y:S06]  /*06e0*/  BRA.U UP0, `(.L_x_2) ;  /* 0xfffffffd00cc7547 */ /* 0x000fec000b83ffff */
.L_x_1:
[----:B------:R-:W-:-:S09]  /*06f0*/  UISETP.NE.AND UP0, UPT, UR5, URZ, UPT ;  /* 0x000000ff0500728c */ /* 0x000fd2000bf05270 */
[----:B------:R-:W-:Y:S05]  /*0700*/  BRA.U !UP0, `(.L_x_0) ;  /* 0x00000001082c7547 */ /* 0x000fea000b800000 */
[C---:B------:R-:W-:Y:S01]  /*0710*/  IMAD.IADD R7, R0.reuse, 0x1, R5 ;  /* 0x0000000100077824 */ /* 0x040fe200078e0205 */
[----:B------:R-:W-:Y:S01]  /*0720*/  UIADD3 UR4, UPT, UPT, -UR5, URZ, URZ ;  /* 0x000000ff05047290 */ /* 0x000fe2000fffe1ff */
[C---:B------:R-:W-:Y:S02]  /*0730*/  VIADD R3, R0.reuse, 0x120 ;  /* 0x0000012000037836 */ /* 0x040fe40000000000 */
[----:B------:R-:W-:-:S09]  /*0740*/  VIADD R0, R0, UR5 ;  /* 0x0000000500007c36 */ /* 0x000fd20008000000 */
.L_x_6:
[----:B------:R0:W1:Y:S01]  /*0750*/  LDC.U8 R2, c[0x3][R3] ;  /* 0x00c0000003027b82 */ /* 0x0000620000000000 */
[----:B------:R-:W-:-:S04]  /*0760*/  UIADD3 UR4, UPT, UPT, UR4, 0x1, URZ ;  /* 0x0000000104047890 */ /* 0x000fc8000fffe0ff */
[----:B------:R-:W-:Y:S01]  /*0770*/  UISETP.NE.AND UP0, UPT, UR4, URZ, UPT ;  /* 0x000000ff0400728c */ /* 0x000fe2000bf05270 */
[----:B0-----:R-:W-:Y:S01]  /*0780*/  VIADD R3, R3, 0x1 ;  /* 0x0000000103037836 */ /* 0x001fe20000000000 */
[----:B-1----:R0:W-:Y:S02]  /*0790*/  STL.U8 [R7], R2 ;  /* 0x0000000207007387 */ /* 0x0021e40000100000 */
[----:B0-----:R-:W-:-:S05]  /*07a0*/  VIADD R7, R7, 0x1 ;  /* 0x0000000107077836 */ /* 0x001fca0000000000 */
[----:B------:R-:W-:Y:S05]  /*07b0*/  BRA.U UP0, `(.L_x_6) ;  /* 0xfffffffd00e47547 */ /* 0x000fea000b83ffff */
.L_x_0:
[----:B------:R-:W-:Y:S01]  /*07c0*/  ISETP.NE.U32.AND P0, PT, R12, RZ, PT ;  /* 0x000000ff0c00720c */ /* 0x000fe20003f05070 */
[----:B------:R-:W-:Y:S01]  /*07d0*/  IMAD.MOV.U32 R3, RZ, RZ, 0x30 ;  /* 0x00000030ff037424 */ /* 0x000fe200078e00ff */
[----:B------:R-:W-:Y:S01]  /*07e0*/  BSSY.RECONVERGENT B0, `(.L_x_7) ;  /* 0x00000a0000007945 */ /* 0x000fe20003800200 */
[----:B------:R-:W-:Y:S01]  /*07f0*/  IMAD.IADD R4, R1, 0x1, R0 ;  /* 0x0000000101047824 */ /* 0x000fe200078e0200 */
[----:B------:R-:W-:-:S13]  /*0800*/  ISETP.NE.AND.EX P0, PT, R13, RZ, PT, P0 ;  /* 0x000000ff0d00720c */ /* 0x000fda0003f05300 */
[----:B------:R0:W-:Y:S01]  /*0810*/  @!P0 STL.U8 [R4+0x20], R3 ;  /* 0x0000200304008387 */ /* 0x0001e20000100000 */
[----:B------:R-:W-:Y:S01]  /*0820*/  @!P0 IMAD.MOV.U32 R2, RZ, RZ, 0x1 ;  /* 0x00000001ff028424 */ /* 0x000fe200078e00ff */
[----:B------:R-:W-:Y:S06]  /*0830*/  @!P0 BRA `(.L_x_8) ;  /* 0x0000000800688947 */ /* 0x000fec0003800000 */
[----:B------:R-:W-:Y:S01]  /*0840*/  BSSY.RECONVERGENT B1, `(.L_x_9) ;  /* 0x0000021000017945 */ /* 0x000fe20003800200 */
[----:B------:R-:W-:Y:S02]  /*0850*/  IMAD.MOV.U32 R14, RZ, RZ, 0x1 ;  /* 0x00000001ff0e7424 */ /* 0x000fe400078e00ff */
[----:B------:R-:W-:Y:S02]  /*0860*/  IMAD.MOV.U32 R2, RZ, RZ, RZ ;  /* 0x000000ffff027224 */ /* 0x000fe400078e00ff */
[----:B0-----:R-:W-:Y:S02]  /*0870*/  IMAD.MOV.U32 R4, RZ, RZ, -0x1 ;  /* 0xffffffffff047424 */ /* 0x001fe400078e00ff */
[----:B------:R-:W-:Y:S02]  /*0880*/  IMAD.MOV.U32 R15, RZ, RZ, 0x1 ;  /* 0x00000001ff0f7424 */ /* 0x000fe400078e00ff */
[----:B------:R-:W-:Y:S02]  /*0890*/  IMAD.MOV.U32 R17, RZ, RZ, R12 ;  /* 0x000000ffff117224 */ /* 0x000fe400078e000c */
[----:B------:R-:W-:-:S07]  /*08a0*/  IMAD.MOV.U32 R19, RZ, RZ, R13 ;  /* 0x000000ffff137224 */ /* 0x000fce00078e000d */
.L_x_10:
[----:B0-----:R-:W-:Y:S01]  /*08b0*/  IMAD.WIDE.U32 R6, R19, -0x33333333, RZ ;  /* 0xcccccccd13067825 */ /* 0x001fe200078e00ff */
[----:B------:R-:W-:-:S03]  /*08c0*/  PRMT R3, R14, 0x7610, R3 ;  /* 0x000076100e037816 */ /* 0x000fc60000000003 */
[----:B------:R-:W-:Y:S02]  /*08d0*/  IMAD.MOV.U32 R16, RZ, RZ, R15 ;  /* 0x000000ffff107224 */ /* 0x000fe400078e000f */
[----:B------:R-:W-:-:S04]  /*08e0*/  IMAD.WIDE.U32 R8, P0, R17, -0x33333334, R6 ;  /* 0xcccccccc11087825 */ /* 0x000fc80007800006 */
[----:B------:R-:W-:-:S04]  /*08f0*/  IMAD.WIDE.U32 R6, R17, -0x33333333, RZ ;  /* 0xcccccccd11067825 */ /* 0x000fc800078e00ff */
[----:B------:R-:W-:Y:S01]  /*0900*/  IMAD.X R11, RZ, RZ, RZ, P0 ;  /* 0x000000ffff0b7224 */ /* 0x000fe200000e06ff */
[----:B------:R-:W-:Y:S01]  /*0910*/  IADD3 RZ, P0, PT, R7, R8, RZ ;  /* 0x0000000807ff7210 */ /* 0x000fe20007f1e0ff */
[----:B------:R-:W-:Y:S02]  /*0920*/  IMAD.MOV.U32 R10, RZ, RZ, R9 ;  /* 0x000000ffff0a7224 */ /* 0x000fe400078e0009 */
[----:B------:R-:W-:Y:S02]  /*0930*/  IMAD.IADD R9, R1, 0x1, R2 ;  /* 0x0000000101097824 */ /* 0x000fe400078e0202 */
[----:B------:R-:W-:Y:S01]  /*0940*/  IMAD.WIDE.U32.X R6, R19, -0x33333334, R10, P0 ;  /* 0xcccccccc13067825 */ /* 0x000fe200000e040a */
[----:B------:R-:W-:-:S03]  /*0950*/  ISETP.GT.U32.AND P0, PT, R17, 0x9, PT ;  /* 0x000000091100780c */ /* 0x000fc60003f04070 */
[----:B------:R-:W-:Y:S01]  /*0960*/  IMAD.MOV.U32 R11, RZ, RZ, R2 ;  /* 0x000000ffff0b7224 */ /* 0x000fe200078e0002 */
[--C-:B------:R-:W-:Y:S01]  /*0970*/  SHF.R.U64 R8, R6, 0x3, R7.reuse ;  /* 0x0000000306087819 */ /* 0x100fe20000001207 */
[----:B------:R-:W-:Y:S01]  /*0980*/  VIADD R4, R4, 0x1 ;  /* 0x0000000104047836 */ /* 0x000fe20000000000 */
[----:B------:R-:W-:Y:S01]  /*0990*/  ISETP.GT.U32.AND.EX P0, PT, R19, RZ, PT, P0 ;  /* 0x000000ff1300720c */ /* 0x000fe20003f04100 */
[----:B------:R-:W-:Y:S01]  /*09a0*/  VIADD R2, R2, 0x1 ;  /* 0x0000000102027836 */ /* 0x000fe20000000000 */
[----:B------:R-:W-:Y:S01]  /*09b0*/  SHF.R.U32.HI R10, RZ, 0x3, R7 ;  /* 0x00000003ff0a7819 */ /* 0x000fe20000011607 */
[----:B------:R-:W-:Y:S02]  /*09c0*/  IMAD R6, R8, -0xa, R17 ;  /* 0xfffffff608067824 */ /* 0x000fe400078e0211 */
[----:B------:R-:W-:Y:S02]  /*09d0*/  VIADD R7, R14, 0x1 ;  /* 0x000000010e077836 */ /* 0x000fe40000000000 */
[----:B------:R-:W-:-:S02]  /*09e0*/  VIADD R6, R6, 0x30 ;  /* 0x0000003006067836 */ /* 0x000fc40000000000 */
[----:B------:R-:W-:Y:S01]  /*09f0*/  VIADD R15, R15, 0x1 ;  /* 0x000000010f0f7836 */ /* 0x000fe20000000000 */
[----:B------:R-:W-:Y:S01]  /*0a00*/  PRMT R14, R7, 0x7610, R14 ;  /* 0x00007610070e7816 */ /* 0x000fe2000000000e */
[----:B------:R-:W-:Y:S01]  /*0a10*/  IMAD.MOV.U32 R19, RZ, RZ, R10 ;  /* 0x000000ffff137224 */ /* 0x000fe200078e000a */
[----:B------:R0:W-:Y:S01]  /*0a20*/  STL.U8 [R9], R6 ;  /* 0x0000000609007387 */ /* 0x0001e20000100000 */
[----:B------:R-:W-:Y:S01]  /*0a30*/  IMAD.MOV.U32 R17, RZ, RZ, R8 ;  /* 0x000000ffff117224 */ /* 0x000fe200078e0008 */
[----:B------:R-:W-:Y:S06]  /*0a40*/  @P0 BRA `(.L_x_10) ;  /* 0xfffffffc00980947 */ /* 0x000fec000383ffff */
[----:B------:R-:W-:Y:S05]  /*0a50*/  BSYNC.RECONVERGENT B1 ;  /* 0x0000000000017941 */ /* 0x000fea0003800200 */
.L_x_9:
[----:B------:R-:W-:Y:S01]  /*0a60*/  ISETP.GE.U32.AND P0, PT, R11, 0x3, PT ;  /* 0x000000030b00780c */ /* 0x000fe20003f06070 */
[----:B------:R-:W-:Y:S01]  /*0a70*/  BSSY.RECONVERGENT B2, `(.L_x_11) ;  /* 0x0000068000027945 */ /* 0x000fe20003800200 */
[----:B0-----:R-:W-:-:S11]  /*0a80*/  IMAD.MOV.U32 R6, RZ, RZ, RZ ;  /* 0x000000ffff067224 */ /* 0x001fd600078e00ff */
[----:B------:R-:W-:Y:S05]  /*0a90*/  @!P0 BRA `(.L_x_12) ;  /* 0x0000000400948947 */ /* 0x000fea0003800000 */
[----:B------:R-:W-:Y:S01]  /*0aa0*/  LOP3.LUT R6, R16, 0xfffffffc, RZ, 0xc0, !PT ;  /* 0xfffffffc10067812 */ /* 0x000fe200078ec0ff */
[----:B------:R-:W-:Y:S01]  /*0ab0*/  BSSY.RELIABLE B1, `(.L_x_13) ;  /* 0x0000055000017945 */ /* 0x000fe20003800100 */
[----:B------:R-:W-:Y:S02]  /*0ac0*/  IADD3 R19, PT, PT, R0, 0x3, R5 ;  /* 0x0000000300137810 */ /* 0x000fe40007ffe005 */
[----:B------:R-:W-:Y:S01]  /*0ad0*/  IADD3 R21, PT, PT, R1, -0x1, R4 ;  /* 0xffffffff01157810 */ /* 0x000fe20007ffe004 */
[----:B------:R-:W-:Y:S02]  /*0ae0*/  IMAD.MOV R7, RZ, RZ, -R6 ;  /* 0x000000ffff077224 */ /* 0x000fe400078e0a06 */
[----:B------:R-:W-:-:S03]  /*0af0*/  IMAD.MOV.U32 R6, RZ, RZ, RZ ;  /* 0x000000ffff067224 */ /* 0x000fc600078e00ff */
[----:B------:R-:W-:-:S13]  /*0b00*/  ISETP.GE.AND P0, PT, R7, RZ, PT ;  /* 0x000000ff0700720c */ /* 0x000fda0003f06270 */
[----:B------:R-:W-:Y:S05]  /*0b10*/  @P0 BRA `(.L_x_14) ;  /* 0x0000000400380947 */ /* 0x000fea0003800000 */
[----:B------:R-:W-:Y:S01]  /*0b20*/  IMAD.MOV R8, RZ, RZ, -R7 ;  /* 0x000000ffff087224 */ /* 0x000fe200078e0a07 */
[----:B------:R-:W-:Y:S01]  /*0b30*/  BSSY.RECONVERGENT B3, `(.L_x_15) ;  /* 0x000002e000037945 */ /* 0x000fe20003800200 */
[----:B------:R-:W-:-:S03]  /*0b40*/  PLOP3.LUT P0, PT, PT, PT, PT, 0x80, 0x8 ;  /* 0x000000000008781c */ /* 0x000fc60003f0f070 */
[----:B------:R-:W-:-:S13]  /*0b50*/  ISETP.GT.AND P1, PT, R8, 0xc, PT ;  /* 0x0000000c0800780c */ /* 0x000fda0003f24270 */
[----:B------:R-:W-:Y:S05]  /*0b60*/  @!P1 BRA `(.L_x_16) ;  /* 0x0000000000a89947 */ /* 0x000fea0003800000 */
[----:B------:R-:W-:-:S13]  /*0b70*/  PLOP3.LUT P0, PT, PT, PT, PT, 0x8, 0x80 ;  /* 0x000000000080781c */ /* 0x000fda0003f0e170 */
.L_x_17:
[----:B------:R-:W-:-:S05]  /*0b80*/  IMAD.IADD R16, R21, 0x1, -R6 ;  /* 0x0000000115107824 */ /* 0x000fca00078e0a06 */
[----:B------:R-:W2:Y:S04]  /*0b90*/  LDL.U8 R8, [R16+0x1] ;  /* 0x0000010010087983 */ /* 0x000ea80000100000 */
[----:B--2---:R0:W-:Y:S04]  /*0ba0*/  STL.U8 [R19+-0x3], R8 ;  /* 0xfffffd0813007387 */ /* 0x0041e80000100000 */
[----:B------:R-:W2:Y:S04]  /*0bb0*/  LDL.U8 R9, [R16] ;  /* 0x0000000010097983 */ /* 0x000ea80000100000 */
[----:B--2---:R1:W-:Y:S04]  /*0bc0*/  STL.U8 [R19+-0x2], R9 ;  /* 0xfffffe0913007387 */ /* 0x0043e80000100000 */
[----:B------:R-:W2:Y:S01]  /*0bd0*/  LDL.U8 R10, [R16+-0x1] ;  /* 0xffffff00100a7983 */ /* 0x000ea20000100000 */
[----:B------:R-:W-:-:S03]  /*0be0*/  IADD3 R18, PT, PT, R21, -0x4, -R6 ;  /* 0xfffffffc15127810 */ /* 0x000fc60007ffe806 */
[----:B--2---:R2:W-:Y:S04]  /*0bf0*/  STL.U8 [R19+-0x1], R10 ;  /* 0xffffff0a13007387 */ /* 0x0045e80000100000 */
[----:B------:R-:W3:Y:S04]  /*0c00*/  LDL.U8 R11, [R16+-0x2] ;  /* 0xfffffe00100b7983 */ /* 0x000ee80000100000 */
[----:B---3--:R3:W-:Y:S04]  /*0c10*/  STL.U8 [R19], R11 ;  /* 0x0000000b13007387 */ /* 0x0087e80000100000 */
[----:B------:R-:W4:Y:S04]  /*0c20*/  LDL.U8 R14, [R18+0x1] ;  /* 0x00000100120e7983 */ /* 0x000f280000100000 */
[----:B----4-:R4:W-:Y:S04]  /*0c30*/  STL.U8 [R19+0x1], R14 ;  /* 0x0000010e13007387 */ /* 0x0109e80000100000 */
[----:B------:R-:W5:Y:S04]  /*0c40*/  LDL.U8 R15, [R18] ;  /* 0x00000000120f7983 */ /* 0x000f680000100000 */
[----:B-----5:R5:W-:Y:S04]  /*0c50*/  STL.U8 [R19+0x2], R15 ;  /* 0x0000020f13007387 */ /* 0x020be80000100000 */
[----:B0-----:R-:W2:Y:S01]  /*0c60*/  LDL.U8 R8, [R18+-0x1] ;  /* 0xffffff0012087983 */ /* 0x001ea20000100000 */
[----:B------:R-:W-:-:S03]  /*0c70*/  IADD3 R17, PT, PT, R21, -0x8, -R6 ;  /* 0xfffffff815117810 */ /* 0x000fc60007ffe806 */
[----:B--2---:R0:W-:Y:S04]  /*0c80*/  STL.U8 [R19+0x3], R8 ;  /* 0x0000030813007387 */ /* 0x0041e80000100000 */
[----:B-1----:R-:W2:Y:S04]  /*0c90*/  LDL.U8 R9, [R18+-0x2] ;  /* 0xfffffe0012097983 */ /* 0x002ea80000100000 */
[----:B--2---:R1:W-:Y:S04]  /*0ca0*/  STL.U8 [R19+0x4], R9 ;  /* 0x0000040913007387 */ /* 0x0043e80000100000 */
[----:B------:R-:W2:Y:S04]  /*0cb0*/  LDL.U8 R10, [R17+0x1] ;  /* 0x00000100110a7983 */ /* 0x000ea80000100000 */
[----:B--2---:R2:W-:Y:S04]  /*0cc0*/  STL.U8 [R19+0x5], R10 ;  /* 0x0000050a13007387 */ /* 0x0045e80000100000 */
[----:B---3--:R-:W3:Y:S04]  /*0cd0*/  LDL.U8 R11, [R17] ;  /* 0x00000000110b7983 */ /* 0x008ee80000100000 */
[----:B---3--:R3:W-:Y:S04]  /*0ce0*/  STL.U8 [R19+0x6], R11 ;  /* 0x0000060b13007387 */ /* 0x0087e80000100000 */
[----:B----4-:R-:W4:Y:S01]  /*0cf0*/  LDL.U8 R14, [R17+-0x1] ;  /* 0xffffff00110e7983 */ /* 0x010f220000100000 */
[----:B------:R-:W-:-:S03]  /*0d00*/  IADD3 R16, PT, PT, R21, -0xc, -R6 ;  /* 0xfffffff415107810 */ /* 0x000fc60007ffe806 */
[----:B----4-:R-:W-:Y:S04]  /*0d10*/  STL.U8 [R19+0x7], R14 ;  /* 0x0000070e13007387 */ /* 0x010fe80000100000 */
[----:B-----5:R-:W4:Y:S04]  /*0d20*/  LDL.U8 R15, [R17+-0x2] ;  /* 0xfffffe00110f7983 */ /* 0x020f280000100000 */
[----:B----4-:R-:W-:Y:S04]  /*0d30*/  STL.U8 [R19+0x8], R15 ;  /* 0x0000080f13007387 */ /* 0x010fe80000100000 */
[----:B0-----:R-:W4:Y:S04]  /*0d40*/  LDL.U8 R8, [R16+0x1] ;  /* 0x0000010010087983 */ /* 0x001f280000100000 */
[----:B----4-:R-:W-:Y:S04]  /*0d50*/  STL.U8 [R19+0x9], R8 ;  /* 0x0000090813007387 */ /* 0x010fe80000100000 */
[----:B-1----:R-:W4:Y:S04]  /*0d60*/  LDL.U8 R9, [R16] ;  /* 0x0000000010097983 */ /* 0x002f280000100000 */
[----:B----4-:R-:W-:Y:S04]  /*0d70*/  STL.U8 [R19+0xa], R9 ;  /* 0x00000a0913007387 */ /* 0x010fe80000100000 */
[----:B--2---:R-:W2:Y:S01]  /*0d80*/  LDL.U8 R10, [R16+-0x1] ;  /* 0xffffff00100a7983 */ /* 0x004ea20000100000 */
[----:B------:R-:W-:-:S05]  /*0d90*/  VIADD R7, R7, 0x10 ;  /* 0x0000001007077836 */ /* 0x000fca0000000000 */
[----:B------:R-:W-:Y:S01]  /*0da0*/  ISETP.GE.AND P1, PT, R7, -0xc, PT ;  /* 0xfffffff40700780c */ /* 0x000fe20003f26270 */
[----:B--2---:R-:W-:Y:S04]  /*0db0*/  STL.U8 [R19+0xb], R10 ;  /* 0x00000b0a13007387 */ /* 0x004fe80000100000 */
[----:B---3--:R-:W2:Y:S01]  /*0dc0*/  LDL.U8 R11, [R16+-0x2] ;  /* 0xfffffe00100b7983 */ /* 0x008ea20000100000 */
[----:B------:R-:W-:-:S03]  /*0dd0*/  VIADD R6, R6, 0x10 ;  /* 0x0000001006067836 */ /* 0x000fc60000000000 */
[----:B--2---:R0:W-:Y:S02]  /*0de0*/  STL.U8 [R19+0xc], R11 ;  /* 0x00000c0b13007387 */ /* 0x0041e40000100000 */
[----:B0-----:R-:W-:Y:S02]  /*0df0*/  VIADD R19, R19, 0x10 ;  /* 0x0000001013137836 */ /* 0x001fe40000000000 */
[----:B------:R-:W-:Y:S05]  /*0e00*/  @!P1 BRA `(.L_x_17) ;  /* 0xfffffffc005c9947 */ /* 0x000fea000383ffff */
.L_x_16:
[----:B------:R-:W-:Y:S05]  /*0e10*/  BSYNC.RECONVERGENT B3 ;  /* 0x0000000000037941 */ /* 0x000fea0003800200 */
.L_x_15:
[----:B------:R-:W-:Y:S01]  /*0e20*/  IMAD.MOV R8, RZ, RZ, -R7 ;  /* 0x000000ffff087224 */ /* 0x000fe200078e0a07 */
[----:B------:R-:W-:Y:S04]  /*0e30*/  BSSY.RECONVERGENT B3, `(.L_x_18) ;  /* 0x0000019000037945 */ /* 0x000fe80003800200 */
[----:B------:R-:W-:-:S13]  /*0e40*/  ISETP.GT.AND P1, PT, R8, 0x4, PT ;  /* 0x000000040800780c */ /* 0x000fda0003f24270 */
[----:B------:R-:W-:Y:S05]  /*0e50*/  @!P1 BRA `(.L_x_19) ;  /* 0x0000000000589947 */ /* 0x000fea0003800000 */
[----:B------:R-:W-:-:S05]  /*0e60*/  IMAD.IADD R17, R21, 0x1, -R6 ;  /* 0x0000000115117824 */ /* 0x000fca00078e0a06 */
[----:B------:R-:W2:Y:S04]  /*0e70*/  LDL.U8 R8, [R17+0x1] ;  /* 0x0000010011087983 */ /* 0x000ea80000100000 */
[----:B--2---:R0:W-:Y:S04]  /*0e80*/  STL.U8 [R19+-0x3], R8 ;  /* 0xfffffd0813007387 */ /* 0x0041e80000100000 */
[----:B------:R-:W2:Y:S04]  /*0e90*/  LDL.U8 R9, [R17] ;  /* 0x0000000011097983 */ /* 0x000ea80000100000 */
[----:B--2---:R1:W-:Y:S04]  /*0ea0*/  STL.U8 [R19+-0x2], R9 ;  /* 0xfffffe0913007387 */ /* 0x0043e80000100000 */
[----:B------:R-:W2:Y:S01]  /*0eb0*/  LDL.U8 R10, [R17+-0x1] ;  /* 0xffffff00110a7983 */ /* 0x000ea20000100000 */
[----:B------:R-:W-:-:S03]  /*0ec0*/  IADD3 R16, PT, PT, R21, -0x4, -R6 ;  /* 0xfffffffc15107810 */ /* 0x000fc60007ffe806 */
[----:B--2---:R-:W-:Y:S04]  /*0ed0*/  STL.U8 [R19+-0x1], R10 ;  /* 0xffffff0a13007387 */ /* 0x004fe80000100000 */
[----:B------:R-:W2:Y:S04]  /*0ee0*/  LDL.U8 R11, [R17+-0x2] ;  /* 0xfffffe00110b7983 */ /* 0x000ea80000100000 */
[----:B--2---:R-:W-:Y:S04]  /*0ef0*/  STL.U8 [R19], R11 ;  /* 0x0000000b13007387 */ /* 0x004fe80000100000 */
[----:B------:R-:W2:Y:S04]  /*0f00*/  LDL.U8 R14, [R16+0x1] ;  /* 0x00000100100e7983 */ /* 0x000ea80000100000 */
[----:B--2---:R-:W-:Y:S04]  /*0f10*/  STL.U8 [R19+0x1], R14 ;  /* 0x0000010e13007387 */ /* 0x004fe80000100000 */
[----:B------:R-:W2:Y:S04]  /*0f20*/  LDL.U8 R15, [R16] ;  /* 0x00000000100f7983 */ /* 0x000ea80000100000 */
[----:B--2---:R-:W-:Y:S04]  /*0f30*/  STL.U8 [R19+0x2], R15 ;  /* 0x0000020f13007387 */ /* 0x004fe80000100000 */
[----:B0-----:R-:W2:Y:S04]  /*0f40*/  LDL.U8 R8, [R16+-0x1] ;  /* 0xffffff0010087983 */ /* 0x001ea80000100000 */
[----:B--2---:R-:W-:Y:S04]  /*0f50*/  STL.U8 [R19+0x3], R8 ;  /* 0x0000030813007387 */ /* 0x004fe80000100000 */
[----:B-1----:R-:W2:Y:S01]  /*0f60*/  LDL.U8 R9, [R16+-0x2] ;  /* 0xfffffe0010097983 */ /* 0x002ea20000100000 */
[----:B------:R-:W-:Y:S01]  /*0f70*/  PLOP3.LUT P0, PT, PT, PT, PT, 0x8, 0x80 ;  /* 0x000000000080781c */ /* 0x000fe20003f0e170 */
[----:B------:R-:W-:-:S02]  /*0f80*/  VIADD R7, R7, 0x8 ;  /* 0x0000000807077836 */ /* 0x000fc40000000000 */
[----:B------:R-:W-:Y:S01]  /*0f90*/  VIADD R6, R6, 0x8 ;  /* 0x0000000806067836 */ /* 0x000fe20000000000 */
[----:B--2---:R0:W-:Y:S02]  /*0fa0*/  STL.U8 [R19+0x4], R9 ;  /* 0x0000040913007387 */ /* 0x0041e40000100000 */
[----:B0-----:R-:W-:-:S07]  /*0fb0*/  VIADD R19, R19, 0x8 ;  /* 0x0000000813137836 */ /* 0x001fce0000000000 */
.L_x_19:
[----:B------:R-:W-:Y:S05]  /*0fc0*/  BSYNC.RECONVERGENT B3 ;  /* 0x0000000000037941 */ /* 0x000fea0003800200 */
.L_x_18:
[----:B------:R-:W-:-:S13]  /*0fd0*/  ISETP.NE.OR P0, PT, R7, RZ, P0 ;  /* 0x000000ff0700720c */ /* 0x000fda0000705670 */
[----:B------:R-:W-:Y:S05]  /*0fe0*/  @!P0 BREAK.RELIABLE B1 ;  /* 0x0000000000018942 */ /* 0x000fea0003800100 */
[----:B------:R-:W-:Y:S05]  /*0ff0*/  @!P0 BRA `(.L_x_12) ;  /* 0x00000000003c8947 */ /* 0x000fea0003800000 */
.L_x_14:
[----:B------:R-:W-:Y:S05]  /*1000*/  BSYNC.RELIABLE B1 ;  /* 0x0000000000017941 */ /* 0x000fea0003800100 */
.L_x_13:
[----:B------:R-:W-:-:S05]  /*1010*/  IMAD.IADD R14, R21, 0x1, -R6 ;  /* 0x00000001150e7824 */ /* 0x000fca00078e0a06 */
[----:B------:R-:W2:Y:S04]  /*1020*/  LDL.U8 R8, [R14+0x1] ;  /* 0x000001000e087983 */ /* 0x000ea80000100000 */
[----:B--2---:R-:W-:Y:S04]  /*1030*/  STL.U8 [R19+-0x3], R8 ;  /* 0xfffffd0813007387 */ /* 0x004fe80000100000 */
[----:B------:R-:W2:Y:S04]  /*1040*/  LDL.U8 R9, [R14] ;  /* 0x000000000e097983 */ /* 0x000ea80000100000 */
[----:B--2---:R-:W-:Y:S04]  /*1050*/  STL.U8 [R19+-0x2], R9 ;  /* 0xfffffe0913007387 */ /* 0x004fe80000100000 */
[----:B------:R-:W2:Y:S01]  /*1060*/  LDL.U8 R10, [R14+-0x1] ;  /* 0xffffff000e0a7983 */ /* 0x000ea20000100000 */
[----:B------:R-:W-:-:S05]  /*1070*/  VIADD R7, R7, 0x4 ;  /* 0x0000000407077836 */ /* 0x000fca0000000000 */
[----:B------:R-:W-:Y:S01]  /*1080*/  ISETP.NE.AND P0, PT, R7, RZ, PT ;  /* 0x000000ff0700720c */ /* 0x000fe20003f05270 */
[----:B--2---:R-:W-:Y:S04]  /*1090*/  STL.U8 [R19+-0x1], R10 ;  /* 0xffffff0a13007387 */ /* 0x004fe80000100000 */
[----:B------:R-:W2:Y:S01]  /*10a0*/  LDL.U8 R11, [R14+-0x2] ;  /* 0xfffffe000e0b7983 */ /* 0x000ea20000100000 */
[----:B------:R-:W-:-:S03]  /*10b0*/  VIADD R6, R6, 0x4 ;  /* 0x0000000406067836 */ /* 0x000fc60000000000 */
[----:B--2---:R0:W-:Y:S02]  /*10c0*/  STL.U8 [R19], R11 ;  /* 0x0000000b13007387 */ /* 0x0041e40000100000 */
[----:B0-----:R-:W-:Y:S02]  /*10d0*/  VIADD R19, R19, 0x4 ;  /* 0x0000000413137836 */ /* 0x001fe40000000000 */
[----:B------:R-:W-:Y:S05]  /*10e0*/  @P0 BRA `(.L_x_13) ;  /* 0xfffffffc00c80947 */ /* 0x000fea000383ffff */
.L_x_12:
[----:B------:R-:W-:Y:S05]  /*10f0*/  BSYNC.RECONVERGENT B2 ;  /* 0x0000000000027941 */ /* 0x000fea0003800200 */
.L_x_11:
[----:B------:R-:W-:-:S13]  /*1100*/  LOP3.LUT P0, RZ, R2, 0x3, RZ, 0xc0, !PT ;  /* 0x0000000302ff7812 */ /* 0x000fda000780c0ff */
[----:B------:R-:W-:Y:S05]  /*1110*/  @!P0 BRA `(.L_x_8) ;  /* 0x0000000000308947 */ /* 0x000fea0003800000 */
[----:B------:R-:W-:Y:S01]  /*1120*/  LOP3.LUT R3, R3, 0x3, RZ, 0xc0, !PT ;  /* 0x0000000303037812 */ /* 0x000fe200078ec0ff */
[----:B------:R-:W-:Y:S01]  /*1130*/  IMAD.IADD R9, R1, 0x1, R4 ;  /* 0x0000000101097824 */ /* 0x000fe200078e0204 */
[----:B------:R-:W-:-:S03]  /*1140*/  IADD3 R7, PT, PT, R5, R0, R6 ;  /* 0x0000000005077210 */ /* 0x000fc60007ffe006 */
[----:B------:R-:W-:-:S07]  /*1150*/  IMAD.MOV R3, RZ, RZ, -R3 ;  /* 0x000000ffff037224 */ /* 0x000fce00078e0a03 */
.L_x_20:
[----:B------:R-:W-:-:S06]  /*1160*/  IMAD.IADD R4, R9, 0x1, -R6 ;  /* 0x0000000109047824 */ /* 0x000fcc00078e0a06 */
[----:B------:R-:W2:Y:S01]  /*1170*/  LDL.U8 R4, [R4] ;  /* 0x0000000004047983 */ /* 0x000ea20000100000 */
[----:B------:R-:W-:Y:S02]  /*1180*/  VIADD R3, R3, 0x1 ;  /* 0x0000000103037836 */ /* 0x000fe40000000000 */
[----:B------:R-:W-:-:S03]  /*1190*/  VIADD R6, R6, 0x1 ;  /* 0x0000000106067836 */ /* 0x000fc60000000000 */
[----:B------:R-:W-:Y:S01]  /*11a0*/  ISETP.NE.AND P0, PT, R3, RZ, PT ;  /* 0x000000ff0300720c */ /* 0x000fe20003f05270 */
[----:B--2---:R0:W-:Y:S02]  /*11b0*/  STL.U8 [R7], R4 ;  /* 0x0000000407007387 */ /* 0x0041e40000100000 */
[----:B0-----:R-:W-:-:S10]  /*11c0*/  VIADD R7, R7, 0x1 ;  /* 0x0000000107077836 */ /* 0x001fd40000000000 */
[----:B------:R-:W-:Y:S05]  /*11d0*/  @P0 BRA `(.L_x_20) ;  /* 0xfffffffc00e00947 */ /* 0x000fea000383ffff */
.L_x_8:
[----:B------:R-:W-:Y:S05]  /*11e0*/  BSYNC.RECONVERGENT B0 ;  /* 0x0000000000007941 */ /* 0x000fea0003800200 */
.L_x_7:
[----:B------:R-:W-:Y:S05]  /*11f0*/  WARPSYNC.ALL ;  /* 0x0000000000007948 */ /* 0x000fea0003800000 */
[----:B------:R-:W1:Y:S01]  /*1200*/  LDCU UR5, c[0x3][0x16c] ;  /* 0x00c02d80ff0577ac */ /* 0x000e620008000800 */
[----:B------:R-:W-:Y:S01]  /*1210*/  IMAD.IADD R0, R0, 0x1, R2 ;  /* 0x0000000100007824 */ /* 0x000fe200078e0202 */
[----:B-1----:R-:W-:-:S09]  /*1220*/  UISETP.GE.AND UP0, UPT, UR5, 0x1, UPT ;  /* 0x000000010500788c */ /* 0x002fd2000bf06270 */
[----:B------:R-:W-:Y:S05]  /*1230*/  BRA.U !UP0, `(.L_x_21) ;  /* 0x0000000108907547 */ /* 0x000fea000b800000 */
[----:B------:R-:W-:Y:S02]  /*1240*/  UISETP.GE.U32.AND UP1, UPT, UR5, 0x4, UPT ;  /* 0x000000040500788c */ /* 0x000fe4000bf26070 */
[----:B------:R-:W-:Y:S01]  /*1250*/  ULOP3.LUT UR8, UR5, 0x3, URZ, 0xc0, !UPT ;  /* 0x0000000305087892 */ /* 0x000fe2000f8ec0ff */
[----:B------:R-:W-:-:S03]  /*1260*/  UMOV UR4, URZ ;  /* 0x000000ff00047c82 */ /* 0x000fc60008000000 */
[----:B------:R-:W-:-:S03]  /*1270*/  UISETP.NE.AND UP0, UPT, UR8, URZ, UPT ;  /* 0x000000ff0800728c */ /* 0x000fc6000bf05270 */
[----:B------:R-:W-:Y:S08]  /*1280*/  BRA.U !UP1, `(.L_x_22) ;  /* 0x0000000109487547 */ /* 0x000ff0000b800000 */
[----:B------:R-:W-:Y:S01]  /*1290*/  ULOP3.LUT UR4, UR5, 0x7ffffffc, URZ, 0xc0, !UPT ;  /* 0x7ffffffc05047892 */ /* 0x000fe2000f8ec0ff */
[----:B------:R-:W-:Y:S01]  /*12a0*/  IADD3 R9, PT, PT, R0, 0x1, R5 ;  /* 0x0000000100097810 */ /* 0x000fe20007ffe005 */
[----:B------:R-:W-:Y:S02]  /*12b0*/  IMAD.MOV.U32 R7, RZ, RZ, 0x167 ;  /* 0x00000167ff077424 */ /* 0x000fe400078e00ff */
[----:B------:R-:W-:-:S12]  /*12c0*/  UIADD3 UR5, UPT, UPT, -UR4, URZ, URZ ;  /* 0x000000ff04057290 */ /* 0x000fd8000fffe1ff */
.L_x_23:
[----:B------:R-:W1:Y:S01]  /*12d0*/  LDC.U8 R2, c[0x3][R7+-0x3] ;  /* 0x00ffff4007027b82 */ /* 0x000e620000000000 */
[----:B------:R-:W-:Y:S01]  /*12e0*/  UIADD3 UR5, UPT, UPT, UR5, 0x4, URZ ;  /* 0x0000000405057890 */ /* 0x000fe2000fffe0ff */
[----:B------:R-:W-:-:S03]  /*12f0*/  VIADD R0, R0, 0x4 ;  /* 0x0000000400007836 */ /* 0x000fc60000000000 */
[----:B------:R-:W-:-:S03]  /*1300*/  UISETP.NE.AND UP1, UPT, UR5, URZ, UPT ;  /* 0x000000ff0500728c */ /* 0x000fc6000bf25270 */
[----:B0-----:R-:W0:Y:S08]  /*1310*/  LDC.U8 R3, c[0x3][R7+-0x2] ;  /* 0x00ffff8007037b82 */ /* 0x001e300000000000 */
[----:B------:R2:W3:Y:S08]  /*1320*/  LDC.U8 R4, c[0x3][R7+-0x1] ;  /* 0x00ffffc007047b82 */ /* 0x0004f00000000000 */
[----:B------:R2:W4:Y:S01]  /*1330*/  LDC.U8 R6, c[0x3][R7] ;  /* 0x00c0000007067b82 */ /* 0x0005220000000000 */
[----:B-1----:R-:W-:Y:S04]  /*1340*/  STL.U8 [R9+-0x1], R2 ;  /* 0xffffff0209007387 */ /* 0x002fe80000100000 */
[----:B0-----:R-:W-:Y:S01]  /*1350*/  STL.U8 [R9], R3 ;  /* 0x0000000309007387 */ /* 0x001fe20000100000 */
[----:B--2---:R-:W-:-:S03]  /*1360*/  VIADD R7, R7, 0x4 ;  /* 0x0000000407077836 */ /* 0x004fc60000000000 */
[----:B---3--:R-:W-:Y:S04]  /*1370*/  STL.U8 [R9+0x1], R4 ;  /* 0x0000010409007387 */ /* 0x008fe80000100000 */
[----:B----4-:R0:W-:Y:S02]  /*1380*/  STL.U8 [R9+0x2], R6 ;  /* 0x0000020609007387 */ /* 0x0101e40000100000 */
[----:B0-----:R-:W-:Y:S01]  /*1390*/  VIADD R9, R9, 0x4 ;  /* 0x0000000409097836 */ /* 0x001fe20000000000 */
[----:B------:R-:W-:Y:S06]  /*13a0*/  BRA.U UP1, `(.L_x_23) ;  /* 0xfffffffd01c87547 */ /* 0x000fec000b83ffff */
.L_x_22:
[----:B------:R-:W-:Y:S05]  /*13b0*/  BRA.U !UP0, `(.L_x_21) ;  /* 0x0000000108307547 */ /* 0x000fea000b800000 */
[----:B------:R-:W-:Y:S01]  /*13c0*/  UIADD3 UR4, UPT, UPT, UR4, 0x164, URZ ;  /* 0x0000016404047890 */ /* 0x000fe2000fffe0ff */
[C---:B0-----:R-:W-:Y:S01]  /*13d0*/  IMAD.IADD R3, R0.reuse, 0x1, R5 ;  /* 0x0000000100037824 */ /* 0x041fe200078e0205 */
[----:B------:R-:W-:Y:S02]  /*13e0*/  UIADD3 UR5, UPT, UPT, -UR8, URZ, URZ ;  /* 0x000000ff08057290 */ /* 0x000fe4000fffe1ff */
[----:B------:R-:W-:Y:S02]  /*13f0*/  VIADD R0, R0, UR8 ;  /* 0x0000000800007c36 */ /* 0x000fe40008000000 */
[----:B------:R-:W-:-:S08]  /*1400*/  IMAD.U32 R4, RZ, RZ, UR4 ;  /* 0x00000004ff047e24 */ /* 0x000fd0000f8e00ff */
.L_x_24:
[----:B------:R0:W1:Y:S01]  /*1410*/  LDC.U8 R2, c[0x3][R4] ;  /* 0x00c0000004027b82 */ /* 0x0000620000000000 */
[----:B------:R-:W-:-:S04]  /*1420*/  UIADD3 UR5, UPT, UPT, UR5, 0x1, URZ ;  /* 0x0000000105057890 */ /* 0x000fc8000fffe0ff */
[----:B------:R-:W-:Y:S01]  /*1430*/  UISETP.NE.AND UP0, UPT, UR5, URZ, UPT ;  /* 0x000000ff0500728c */ /* 0x000fe2000bf05270 */
[----:B0-----:R-:W-:Y:S01]  /*1440*/  VIADD R4, R4, 0x1 ;  /* 0x0000000104047836 */ /* 0x001fe20000000000 */
[----:B-1----:R0:W-:Y:S02]  /*1450*/  STL.U8 [R3], R2 ;  /* 0x0000000203007387 */ /* 0x0021e40000100000 */
[----:B0-----:R-:W-:-:S05]  /*1460*/  VIADD R3, R3, 0x1 ;  /* 0x0000000103037836 */ /* 0x001fca0000000000 */
[----:B------:R-:W-:Y:S05]  /*1470*/  BRA.U UP0, `(.L_x_24) ;  /* 0xfffffffd00e47547 */ /* 0x000fea000b83ffff */
.L_x_21:
[C---:B------:R-:W-:Y:S01]  /*1480*/  VIADD R15, R0.reuse, 0x48 ;  /* 0x00000048000f7836 */ /* 0x040fe20000000000 */
[----:B------:R-:W1:Y:S01]  /*1490*/  LDCU.64 UR4, c[0x3][0x170] ;  /* 0x00c02e00ff0477ac */ /* 0x000e620008000a00 */
[----:B------:R-:W-:Y:S01]  /*14a0*/  IMAD.MOV.U32 R6, RZ, RZ, 0x80 ;  /* 0x00000080ff067424 */ /* 0x000fe200078e00ff */
[----:B------:R-:W-:Y:S01]  /*14b0*/  BSSY.RECONVERGENT B0, `(.L_x_25) ;  /* 0x0000058000007945 */ /* 0x000fe20003800200 */
[----:B0-----:R-:W-:Y:S01]  /*14c0*/  IMAD.IADD R4, R1, 0x1, R0 ;  /* 0x0000000101047824 */ /* 0x001fe200078e0200 */
[----:B------:R-:W-:Y:S01]  /*14d0*/  LOP3.LUT R15, R15, 0x7fffffc0, RZ, 0xc0, !PT ;  /* 0x7fffffc00f0f7812 */ /* 0x000fe200078ec0ff */
[----:B------:R-:W-:-:S03]  /*14e0*/  VIADD R2, R0, 0x1 ;  /* 0x0000000100027836 */ /* 0x000fc60000000000 */
[----:B------:R0:W-:Y:S01]  /*14f0*/  STL.U8 [R4+0x20], R6 ;  /* 0x0000200604007387 */ /* 0x0001e20000100000 */
[----:B------:R-:W-:-:S05]  /*1500*/  VIADD R3, R15, 0xfffffff8 ;  /* 0xfffffff80f037836 */ /* 0x000fca0000000000 */
[----:B------:R-:W-:Y:S01]  /*1510*/  ISETP.GE.AND P0, PT, R2, R3, PT ;  /* 0x000000030200720c */ /* 0x000fe20003f06270 */
[----:B------:R-:W-:Y:S01]  /*1520*/  VIADD R3, R1, 0xe0 ;  /* 0x000000e001037836 */ /* 0x000fe20000000000 */
[----:B-1----:R-:W-:-:S05]  /*1530*/  IADD3 R31, P1, PT, R0, UR4, RZ ;  /* 0x00000004001f7c10 */ /* 0x002fca000ff3e0ff */
[----:B------:R-:W-:-:S06]  /*1540*/  IMAD.X R14, RZ, RZ, UR5, P1 ;  /* 0x00000005ff0e7e24 */ /* 0x000fcc00088e06ff */
[----:B0-----:R-:W-:Y:S05]  /*1550*/  @P0 BRA `(.L_x_26) ;  /* 0x0000000400340947 */ /* 0x001fea0003800000 */
[----:B------:R-:W-:Y:S01]  /*1560*/  IMAD.IADD R4, R15, 0x1, -R0 ;  /* 0x000000010f047824 */ /* 0x000fe200078e0a00 */
[----:B------:R-:W-:Y:S03]  /*1570*/  BSSY.RECONVERGENT B1, `(.L_x_27) ;  /* 0x0000020000017945 */ /* 0x000fe60003800200 */
[----:B------:R-:W-:-:S05]  /*1580*/  VIADD R6, R4, 0xfffffff6 ;  /* 0xfffffff604067836 */ /* 0x000fca0000000000 */
[----:B------:R-:W-:Y:S01]  /*1590*/  ISETP.GE.U32.AND P0, PT, R6, 0xf, PT ;  /* 0x0000000f0600780c */ /* 0x000fe20003f06070 */
[----:B------:R-:W-:-:S05]  /*15a0*/  VIADD R6, R4, 0xfffffff7 ;  /* 0xfffffff704067836 */ /* 0x000fca0000000000 */
[----:B------:R-:W-:-:S07]  /*15b0*/  LOP3.LUT R7, R6, 0xf, RZ, 0xc0, !PT ;  /* 0x0000000f06077812 */ /* 0x000fce00078ec0ff */
[----:B------:R-:W-:Y:S05]  /*15c0*/  @!P0 BRA `(.L_x_28) ;  /* 0x0000000000688947 */ /* 0x000fea0003800000 */
[----:B------:R-:W-:Y:S01]  /*15d0*/  LOP3.LUT R2, R6, 0xfffffff0, RZ, 0xc0, !PT ;  /* 0xfffffff006027812 */ /* 0x000fe200078ec0ff */
[----:B------:R-:W-:Y:S04]  /*15e0*/  BSSY.RECONVERGENT B2, `(.L_x_29) ;  /* 0x0000017000027945 */ /* 0x000fe80003800200 */
[----:B------:R-:W-:-:S07]  /*15f0*/  IMAD.MOV R2, RZ, RZ, -R2 ;  /* 0x000000ffff027224 */ /* 0x000fce00078e0a02 */
.L_x_30:
[----:B0-----:R-:W-:Y:S01]  /*1600*/  IADD3 R4, PT, PT, R1, 0x1, R0 ;  /* 0x0000000101047810 */ /* 0x001fe20007ffe000 */
[----:B------:R-:W-:Y:S02]  /*1610*/  VIADD R2, R2, 0x10 ;  /* 0x0000001002027836 */ /* 0x000fe40000000000 */
[----:B------:R-:W-:Y:S02]  /*1620*/  VIADD R0, R0, 0x10 ;  /* 0x0000001000007836 */ /* 0x000fe40000000000 */
[----:B------:R0:W-:Y:S01]  /*1630*/  STL.U8 [R4+0x20], RZ ;  /* 0x000020ff04007387 */ /* 0x0001e20000100000 */
[----:B------:R-:W-:-:S03]  /*1640*/  ISETP.NE.AND P0, PT, R2, RZ, PT ;  /* 0x000000ff0200720c */ /* 0x000fc60003f05270 */
[----:B------:R0:W-:Y:S04]  /*1650*/  STL.U8 [R4+0x21], RZ ;  /* 0x000021ff04007387 */ /* 0x0001e80000100000 */
        /* <DEDUP_REMOVED lines=13> */
[----:B------:R0:W-:Y:S01]  /*1730*/  STL.U8 [R4+0x2f], RZ ;  /* 0x00002fff04007387 */ /* 0x0001e20000100000 */
[----:B------:R-:W-:Y:S05]  /*1740*/  @P0 BRA `(.L_x_30) ;  /* 0xfffffffc00ac0947 */ /* 0x000fea000383ffff */
[----:B------:R-:W-:Y:S05]  /*1750*/  BSYNC.RECONVERGENT B2 ;  /* 0x0000000000027941 */ /* 0x000fea0003800200 */
.L_x_29:
[----:B------:R-:W-:-:S07]  /*1760*/  VIADD R2, R0, 0x1 ;  /* 0x0000000100027836 */ /* 0x000fce0000000000 */
.L_x_28:
[----:B------:R-:W-:Y:S05]  /*1770*/  BSYNC.RECONVERGENT B1 ;  /* 0x0000000000017941 */ /* 0x000fea0003800200 */
.L_x_27:
[----:B------:R-:W-:-:S13]  /*1780*/  ISETP.NE.AND P0, PT, R7, RZ, PT ;  /* 0x000000ff0700720c */ /* 0x000fda0003f05270 */
[----:B------:R-:W-:Y:S05]  /*1790*/  @!P0 BRA `(.L_x_26) ;  /* 0x0000000000a48947 */ /* 0x000fea0003800000 */
[----:B------:R-:W-:Y:S01]  /*17a0*/  ISETP.GE.U32.AND P0, PT, R7, 0x8, PT ;  /* 0x000000080700780c */ /* 0x000fe20003f06070 */
[----:B------:R-:W-:Y:S01]  /*17b0*/  BSSY.RECONVERGENT B1, `(.L_x_31) ;  /* 0x000000f000017945 */ /* 0x000fe20003800200 */
[----:B------:R-:W-:-:S04]  /*17c0*/  LOP3.LUT R8, R6, 0x7, RZ, 0xc0, !PT ;  /* 0x0000000706087812 */ /* 0x000fc800078ec0ff */
[----:B------:R-:W-:-:S07]  /*17d0*/  ISETP.NE.AND P1, PT, R8, RZ, PT ;  /* 0x000000ff0800720c */ /* 0x000fce0003f25270 */
[----:B------:R-:W-:Y:S06]  /*17e0*/  @!P0 BRA `(.L_x_32) ;  /* 0x00000000002c8947 */ /* 0x000fec0003800000 */
[----:B0-----:R-:W-:Y:S02]  /*17f0*/  IMAD.IADD R4, R1, 0x1, R2 ;  /* 0x0000000101047824 */ /* 0x001fe400078e0202 */
[C---:B------:R-:W-:Y:S02]  /*1800*/  VIADD R0, R2.reuse, 0x7 ;  /* 0x0000000702007836 */ /* 0x040fe40000000000 */
[----:B------:R-:W-:Y:S01]  /*1810*/  VIADD R2, R2, 0x8 ;  /* 0x0000000802027836 */ /* 0x000fe20000000000 */
[----:B------:R1:W-:Y:S04]  /*1820*/  STL.U8 [R4+0x20], RZ ;  /* 0x000020ff04007387 */ /* 0x0003e80000100000 */
[----:B------:R1:W-:Y:S04]  /*1830*/  STL.U8 [R4+0x21], RZ ;  /* 0x000021ff04007387 */ /* 0x0003e80000100000 */
[----:B------:R1:W-:Y:S04]  /*1840*/  STL.U8 [R4+0x22], RZ ;  /* 0x000022ff04007387 */ /* 0x0003e80000100000 */
[----:B------:R1:W-:Y:S04]  /*1850*/  STL.U8 [R4+0x23], RZ ;  /* 0x000023ff04007387 */ /* 0x0003e80000100000 */
[----:B------:R1:W-:Y:S04]  /*1860*/  STL.U8 [R4+0x24], RZ ;  /* 0x000024ff04007387 */ /* 0x0003e80000100000 */
[----:B------:R1:W-:Y:S04]  /*1870*/  STL.U8 [R4+0x25], RZ ;  /* 0x000025ff04007387 */ /* 0x0003e80000100000 */
[----:B------:R1:W-:Y:S04]  /*1880*/  STL.U8 [R4+0x26], RZ ;  /* 0x000026ff04007387 */ /* 0x0003e80000100000 */
[----:B------:R1:W-:Y:S02]  /*1890*/  STL.U8 [R4+0x27], RZ ;  /* 0x000027ff04007387 */ /* 0x0003e40000100000 */
.L_x_32:
[----:B------:R-:W-:Y:S05]  /*18a0*/  BSYNC.RECONVERGENT B1 ;  /* 0x0000000000017941 */ /* 0x000fea0003800200 */
.L_x_31:
[----:B------:R-:W-:Y:S05]  /*18b0*/  @!P1 BRA `(.L_x_26) ;  /* 0x00000000005c9947 */ /* 0x000fea0003800000 */
[----:B------:R-:W-:Y:S02]  /*18c0*/  ISETP.GE.U32.AND P0, PT, R8, 0x4, PT ;  /* 0x000000040800780c */ /* 0x000fe40003f06070 */
[----:B------:R-:W-:-:S04]  /*18d0*/  LOP3.LUT R6, R6, 0x3, RZ, 0xc0, !PT ;  /* 0x0000000306067812 */ /* 0x000fc800078ec0ff */
[----:B------:R-:W-:-:S07]  /*18e0*/  ISETP.NE.AND P1, PT, R6, RZ, PT ;  /* 0x000000ff0600720c */ /* 0x000fce0003f25270 */
[----:B01----:R-:W-:Y:S02]  /*18f0*/  @P0 IMAD.IADD R4, R1, 0x1, R2 ;  /* 0x0000000101040824 */ /* 0x003fe400078e0202 */
[C---:B------:R-:W-:Y:S02]  /*1900*/  @P0 VIADD R0, R2.reuse, 0x3 ;  /* 0x0000000302000836 */ /* 0x040fe40000000000 */
[----:B------:R-:W-:Y:S01]  /*1910*/  @P0 VIADD R2, R2, 0x4 ;  /* 0x0000000402020836 */ /* 0x000fe20000000000 */
[----:B------:R2:W-:Y:S04]  /*1920*/  @P0 STL.U8 [R4+0x20], RZ ;  /* 0x000020ff04000387 */ /* 0x0005e80000100000 */
[----:B------:R2:W-:Y:S04]  /*1930*/  @P0 STL.U8 [R4+0x21], RZ ;  /* 0x000021ff04000387 */ /* 0x0005e80000100000 */
[----:B------:R2:W-:Y:S04]  /*1940*/  @P0 STL.U8 [R4+0x22], RZ ;  /* 0x000022ff04000387 */ /* 0x0005e80000100000 */
[----:B------:R2:W-:Y:S01]  /*1950*/  @P0 STL.U8 [R4+0x23], RZ ;  /* 0x000023ff04000387 */ /* 0x0005e20000100000 */
[----:B------:R-:W-:Y:S05]  /*1960*/  @!P1 BRA `(.L_x_26) ;  /* 0x0000000000309947 */ /* 0x000fea0003800000 */
[----:B------:R-:W-:Y:S01]  /*1970*/  BSSY.RECONVERGENT B1, `(.L_x_33) ;  /* 0x000000a000017945 */ /* 0x000fe20003800200 */
[----:B------:R-:W-:Y:S02]  /*1980*/  IMAD.IADD R5, R2, 0x1, R5 ;  /* 0x0000000102057824 */ /* 0x000fe400078e0205 */
[----:B------:R-:W-:-:S07]  /*1990*/  IMAD.MOV R0, RZ, RZ, -R6 ;  /* 0x000000ffff007224 */ /* 0x000fce00078e0a06 */
.L_x_34:
[----:B------:R-:W-:Y:S01]  /*19a0*/  VIADD R0, R0, 0x1 ;  /* 0x0000000100007836 */ /* 0x000fe20000000000 */
[----:B------:R0:W-:Y:S01]  /*19b0*/  STL.U8 [R5], RZ ;  /* 0x000000ff05007387 */ /* 0x0001e20000100000 */
[----:B--2---:R-:W-:Y:S02]  /*19c0*/  IMAD.MOV.U32 R4, RZ, RZ, R2 ;  /* 0x000000ffff047224 */ /* 0x004fe400078e0002 */
[----:B------:R-:W-:Y:S01]  /*19d0*/  VIADD R2, R2, 0x1 ;  /* 0x0000000102027836 */ /* 0x000fe20000000000 */
[----:B------:R-:W-:Y:S01]  /*19e0*/  ISETP.NE.AND P0, PT, R0, RZ, PT ;  /* 0x000000ff0000720c */ /* 0x000fe20003f05270 */
[----:B0-----:R-:W-:-:S12]  /*19f0*/  VIADD R5, R5, 0x1 ;  /* 0x0000000105057836 */ /* 0x001fd80000000000 */
[----:B------:R-:W-:Y:S05]  /*1a00*/  @P0 BRA `(.L_x_34) ;  /* 0xfffffffc00e40947 */ /* 0x000fea000383ffff */
[----:B------:R-:W-:Y:S05]  /*1a10*/  BSYNC.RECONVERGENT B1 ;  /* 0x0000000000017941 */ /* 0x000fea0003800200 */
.L_x_33:
[----:B------:R-:W-:-:S07]  /*1a20*/  IMAD.MOV.U32 R0, RZ, RZ, R4 ;  /* 0x000000ffff007224 */ /* 0x000fce00078e0004 */
.L_x_26:
[----:B------:R-:W-:Y:S05]  /*1a30*/  BSYNC.RECONVERGENT B0 ;  /* 0x0000000000007941 */ /* 0x000fea0003800200 */
.L_x_25:
[----:B------:R-:W3:Y:S01]  /*1a40*/  LDC.64 R8, c[0x3][0x100] ;  /* 0x00c04000ff087b82 */ /* 0x000ee20000000a00 */
[C---:B------:R-:W-:Y:S01]  /*1a50*/  IMAD.IADD R2, R1.reuse, 0x1, R2 ;  /* 0x0000000101027824 */ /* 0x040fe200078e0202 */
[----:B------:R-:W-:Y:S01]  /*1a60*/  SHF.R.U32.HI R29, RZ, 0x15, R14 ;  /* 0x00000015ff1d7819 */ /* 0x000fe2000001160e */
[----:B------:R-:W-:Y:S01]  /*1a70*/  IMAD.IADD R0, R1, 0x1, R0 ;  /* 0x0000000101007824 */ /* 0x000fe200078e0200 */
[C-C-:B------:R-:W-:Y:S01]  /*1a80*/  SHF.R.U64 R23, R31.reuse, 0x1d, R14.reuse ;  /* 0x0000001d1f177819 */ /* 0x140fe2000000120e */
[----:B------:R-:W4:Y:S01]  /*1a90*/  LDCU.128 UR8, c[0x3][URZ] ;  /* 0x00c00000ff0877ac */ /* 0x000f220008000c00 */
[C-C-:B------:R-:W-:Y:S01]  /*1aa0*/  SHF.R.U64 R21, R31.reuse, 0x15, R14.reuse ;  /* 0x000000151f157819 */ /* 0x140fe2000000120e */
[----:B------:R3:W-:Y:S01]  /*1ab0*/  STL.U8 [R2+0x20], R29 ;  /* 0x0000201d02007387 */ /* 0x0007e20000100000 */
[----:B------:R-:W3:Y:S01]  /*1ac0*/  LDC.64 R10, c[0x3][0x108] ;  /* 0x00c04200ff0a7b82 */ /* 0x000ee20000000a00 */
[C-C-:B------:R-:W-:Y:S01]  /*1ad0*/  SHF.R.U64 R19, R31.reuse, 0xd, R14.reuse ;  /* 0x0000000d1f137819 */ /* 0x140fe2000000120e */
[----:B------:R-:W3:Y:S01]  /*1ae0*/  LDCU.128 UR12, c[0x3][0x10] ;  /* 0x00c00200ff0c77ac */ /* 0x000ee20008000c00 */
[C-C-:B------:R-:W-:Y:S01]  /*1af0*/  SHF.R.U64 R17, R31.reuse, 0x5, R14.reuse ;  /* 0x000000051f117819 */ /* 0x140fe2000000120e */
[----:B------:R-:W-:Y:S01]  /*1b00*/  IMAD.SHL.U32 R31, R31, 0x8, RZ ;  /* 0x000000081f1f7824 */ /* 0x000fe200078e00ff */
[--C-:B------:R-:W-:Y:S01]  /*1b10*/  SHF.R.U32.HI R27, RZ, 0xd, R14.reuse ;  /* 0x0000000dff1b7819 */ /* 0x100fe2000001160e */
[----:B------:R3:W-:Y:S01]  /*1b20*/  STL.U8 [R0+0x24], R23 ;  /* 0x0000241700007387 */ /* 0x0007e20000100000 */
[----:B------:R-:W-:Y:S01]  /*1b30*/  SHF.R.U32.HI R25, RZ, 0x5, R14 ;  /* 0x00000005ff197819 */ /* 0x000fe2000001160e */
[----:B012---:R-:W0:Y:S01]  /*1b40*/  LDC.64 R4, c[0x3][0x110] ;  /* 0x00c04400ff047b82 */ /* 0x007e220000000a00 */
[----:B------:R-:W-:Y:S01]  /*1b50*/  ISETP.NE.AND P0, PT, R15, RZ, PT ;  /* 0x000000ff0f00720c */ /* 0x000fe20003f05270 */
[----:B------:R1:W-:Y:S01]  /*1b60*/  STL.U8 [R0+0x22], R27 ;  /* 0x0000221b00007387 */ /* 0x0003e20000100000 */
[----:B------:R-:W2:Y:S01]  /*1b70*/  LDCU.128 UR16, c[0x3][0x20] ;  /* 0x00c00400ff1077ac */ /* 0x000ea20008000c00 */
[----:B------:R-:W-:Y:S02]  /*1b80*/  BSSY.RECONVERGENT B0, `(.L_x_35) ;  /* 0x0000637000007945 */ /* 0x000fe40003800200 */
[----:B------:R1:W-:Y:S01]  /*1b90*/  STL.U8 [R0+0x23], R25 ;  /* 0x0000231900007387 */ /* 0x0003e20000100000 */
[----:B------:R-:W0:Y:S01]  /*1ba0*/  LDCU.128 UR20, c[0x3][0x30] ;  /* 0x00c00600ff1477ac */ /* 0x000e220008000c00 */
[----:B------:R-:W0:Y:S02]  /*1bb0*/  LDC.64 R6, c[0x3][0x118] ;  /* 0x00c04600ff067b82 */ /* 0x000e240000000a00 */
[----:B------:R1:W-:Y:S01]  /*1bc0*/  STL.U8 [R0+0x25], R21 ;  /* 0x0000251500007387 */ /* 0x0003e20000100000 */
[----:B------:R-:W0:Y:S03]  /*1bd0*/  LDCU.128 UR24, c[0x3][0x40] ;  /* 0x00c00800ff1877ac */ /* 0x000e260008000c00 */
[----:B------:R1:W-:Y:S01]  /*1be0*/  STL.U8 [R0+0x26], R19 ;  /* 0x0000261300007387 */ /* 0x0003e20000100000 */
[----:B------:R-:W0:Y:S03]  /*1bf0*/  LDCU.128 UR28, c[0x3][0x50] ;  /* 0x00c00a00ff1c77ac */ /* 0x000e260008000c00 */
[----:B------:R1:W-:Y:S01]  /*1c00*/  STL.U8 [R0+0x27], R17 ;  /* 0x0000271100007387 */ /* 0x0003e20000100000 */
[----:B------:R-:W0:Y:S03]  /*1c10*/  LDCU.128 UR32, c[0x3][0x60] ;  /* 0x00c00c00ff2077ac */ /* 0x000e260008000c00 */
[----:B------:R1:W-:Y:S01]  /*1c20*/  STL.U8 [R0+0x28], R31 ;  /* 0x0000281f00007387 */ /* 0x0003e20000100000 */
[----:B------:R-:W0:Y:S03]  /*1c30*/  LDCU.128 UR36, c[0x3][0x70] ;  /* 0x00c00e00ff2477ac */ /* 0x000e260008000c00 */
[----:B---3--:R1:W-:Y:S01]  /*1c40*/  STL.128 [R1+0xe0], R8 ;  /* 0x0000e00801007387 */ /* 0x0083e20000100c00 */
[----:B------:R-:W3:Y:S01]  /*1c50*/  LDCU.128 UR40, c[0x3][0x80] ;  /* 0x00c01000ff2877ac */ /* 0x000ee20008000c00 */
[----:B------:R-:W1:Y:S02]  /*1c60*/  LDCU.128 UR44, c[0x3][0x90] ;  /* 0x00c01200ff2c77ac */ /* 0x000e640008000c00 */
[----:B0-----:R0:W-:Y:S01]  /*1c70*/  STL.128 [R1+0xf0], R4 ;  /* 0x0000f00401007387 */ /* 0x0011e20000100c00 */
[----:B------:R-:W0:Y:S01]  /*1c80*/  LDCU.128 UR48, c[0x3][0xa0] ;  /* 0x00c01400ff3077ac */ /* 0x000e220008000c00 */
[----:B------:R-:W0:Y:S01]  /*1c90*/  LDCU.128 UR52, c[0x3][0xb0] ;  /* 0x00c01600ff3477ac */ /* 0x000e220008000c00 */
[----:B------:R-:W0:Y:S01]  /*1ca0*/  LDCU.128 UR56, c[0x3][0xc0] ;  /* 0x00c01800ff3877ac */ /* 0x000e220008000c00 */
[----:B------:R-:W0:Y:S01]  /*1cb0*/  LDCU.128 UR60, c[0x3][0xd0] ;  /* 0x00c01a00ff3c77ac */ /* 0x000e220008000c00 */
[----:B------:R-:W0:Y:S01]  /*1cc0*/  LDCU.128 UR64, c[0x3][0xe0] ;  /* 0x00c01c00ff4077ac */ /* 0x000e220008000c00 */
[----:B------:R-:W0:Y:S01]  /*1cd0*/  LDCU.128 UR68, c[0x3][0xf0] ;  /* 0x00c01e00ff4477ac */ /* 0x000e220008000c00 */
[----:B-1234-:R-:W-:Y:S05]  /*1ce0*/  @!P0 BRA `(.L_x_36) ;  /* 0x0000006000808947 */ /* 0x01efea0003800000 */
[----:B------:R-:W1:Y:S01]  /*1cf0*/  LDCU.64 UR4, c[0x3][0x100] ;  /* 0x00c02000ff0477ac */ /* 0x000e620008000a00 */
[----:B------:R-:W-:Y:S01]  /*1d00*/  BSSY.RECONVERGENT B1, `(.L_x_37) ;  /* 0x000061c000017945 */ /* 0x000fe20003800200 */
[----:B------:R-:W-:Y:S01]  /*1d10*/  VIADD R0, R1, 0x40 ;  /* 0x0000004001007836 */ /* 0x000fe20000000000 */
[----:B------:R-:W2:Y:S01]  /*1d20*/  LDCU.64 UR72, c[0x3][0x108] ;  /* 0x00c02100ff4877ac */ /* 0x000ea20008000a00 */
[----:B------:R-:W-:Y:S01]  /*1d30*/  IMAD.MOV.U32 R2, RZ, RZ, RZ ;  /* 0x000000ffff027224 */ /* 0x000fe200078e00ff */
[----:B------:R-:W0:Y:S01]  /*1d40*/  LDCU.64 UR74, c[0x3][0x110] ;  /* 0x00c02200ff4a77ac */ /* 0x000e220008000a00 */
[----:B------:R-:W3:Y:S01]  /*1d50*/  LDCU.64 UR76, c[0x3][0x118] ;  /* 0x00c02300ff4c77ac */ /* 0x000ee20008000a00 */
[----:B-1----:R-:W-:Y:S02]  /*1d60*/  IMAD.U32 R8, RZ, RZ, UR4 ;  /* 0x00000004ff087e24 */ /* 0x002fe4000f8e00ff */
[----:B------:R-:W-:Y:S02]  /*1d70*/  IMAD.U32 R9, RZ, RZ, UR5 ;  /* 0x00000005ff097e24 */ /* 0x000fe4000f8e00ff */
[----:B--2---:R-:W-:-:S02]  /*1d80*/  IMAD.U32 R10, RZ, RZ, UR72 ;  /* 0x00000048ff0a7e24 */ /* 0x004fc4000f8e00ff */
[----:B------:R-:W-:Y:S02]  /*1d90*/  IMAD.U32 R11, RZ, RZ, UR73 ;  /* 0x00000049ff0b7e24 */ /* 0x000fe4000f8e00ff */
[----:B0-----:R-:W-:Y:S02]  /*1da0*/  IMAD.U32 R4, RZ, RZ, UR74 ;  /* 0x0000004aff047e24 */ /* 0x001fe4000f8e00ff */
[----:B------:R-:W-:Y:S02]  /*1db0*/  IMAD.U32 R5, RZ, RZ, UR75 ;  /* 0x0000004bff057e24 */ /* 0x000fe4000f8e00ff */
[----:B---3--:R-:W-:Y:S02]  /*1dc0*/  IMAD.U32 R6, RZ, RZ, UR76 ;  /* 0x0000004cff067e24 */ /* 0x008fe4000f8e00ff */
[----:B------:R-:W-:-:S07]  /*1dd0*/  IMAD.U32 R7, RZ, RZ, UR77 ;  /* 0x0000004dff077e24 */ /* 0x000fce000f8e00ff */
.L_x_38:
[----:B------:R-:W2:Y:S04]  /*1de0*/  LDL.128 R28, [R0+-0x20] ;  /* 0xffffe000001c7983 */ /* 0x000ea80000100c00 */
[----:B------:R-:W3:Y:S04]  /*1df0*/  LDL.128 R24, [R0] ;  /* 0x0000000000187983 */ /* 0x000ee80000100c00 */
[----:B------:R-:W4:Y:S04]  /*1e00*/  LDL.128 R20, [R0+0x10] ;  /* 0x0000100000147983 */ /* 0x000f280000100c00 */
[----:B------:R0:W5:Y:S01]  /*1e10*/  LDL.128 R16, [R0+-0x10] ;  /* 0xfffff00000107983 */ /* 0x0001620000100c00 */
[--C-:B------:R-:W-:Y:S01]  /*1e20*/  SHF.L.W.U32.HI R34, R4, 0x1a, R4.reuse ;  /* 0x0000001a04227819 */ /* 0x100fe20000010e04 */
[----:B------:R-:W-:Y:S01]  /*1e30*/  VIADD R2, R2, 0x40 ;  /* 0x0000004002027836 */ /* 0x000fe20000000000 */
[----:B------:R-:W-:-:S02]  /*1e40*/  SHF.L.W.U32.HI R35, R4, 0x15, R4 ;  /* 0x0000001504237819 */ /* 0x000fc40000010e04 */
[----:B------:R-:W-:Y:S02]  /*1e50*/  SHF.L.W.U32.HI R36, R4, 0x7, R4 ;  /* 0x0000000704247819 */ /* 0x000fe40000010e04 */
[----:B------:R-:W-:Y:S01]  /*1e60*/  SHF.L.W.U32.HI R39, R8, 0x13, R8 ;  /* 0x0000001308277819 */ /* 0x000fe20000010e08 */
[----:B0-----:R-:W-:Y:S01]  /*1e70*/  VIADD R0, R0, 0x40 ;  /* 0x0000004000007836 */ /* 0x001fe20000000000 */
[----:B------:R-:W-:Y:S02]  /*1e80*/  LOP3.LUT R34, R36, R34, R35, 0x96, !PT ;  /* 0x0000002224227212 */ /* 0x000fe400078e9623 */
[----:B------:R-:W-:Y:S02]  /*1e90*/  LOP3.LUT R35, R6, R4, R5, 0xb8, !PT ;  /* 0x0000000406237212 */ /* 0x000fe400078eb805 */
[----:B------:R-:W-:Y:S02]  /*1ea0*/  ISETP.GE.U32.AND P0, PT, R2, R15, PT ;  /* 0x0000000f0200720c */ /* 0x000fe40003f06070 */
[----:B------:R-:W-:-:S02]  /*1eb0*/  IADD3 R35, PT, PT, R34, R35, R7 ;  /* 0x0000002322237210 */ /* 0x000fc40007ffe007 */
[C---:B--2---:R-:W-:Y:S02]  /*1ec0*/  PRMT R14, R28.reuse, 0x7771, RZ ;  /* 0x000077711c0e7816 */ /* 0x044fe400000000ff */
[C---:B------:R-:W-:Y:S02]  /*1ed0*/  PRMT R32, R28.reuse, 0x7770, RZ ;  /* 0x000077701c207816 */ /* 0x040fe400000000ff */
[----:B------:R-:W-:Y:S01]  /*1ee0*/  PRMT R38, R28, 0x7773, RZ ;  /* 0x000077731c267816 */ /* 0x000fe200000000ff */
[----:B------:R-:W-:Y:S01]  /*1ef0*/  IMAD.U32 R14, R14, 0x10000, RZ ;  /* 0x000100000e0e7824 */ /* 0x000fe200078e00ff */
[----:B------:R-:W-:-:S04]  /*1f00*/  PRMT R40, R29, 0x7773, RZ ;  /* 0x000077731d287816 */ /* 0x000fc800000000ff */
[----:B------:R-:W-:Y:S02]  /*1f10*/  LOP3.LUT R33, R14, 0xff0000, RZ, 0xc0, !PT ;  /* 0x00ff00000e217812 */ /* 0x000fe400078ec0ff */
[----:B------:R-:W-:Y:S02]  /*1f20*/  PRMT R14, R28, 0x7772, RZ ;  /* 0x000077721c0e7816 */ /* 0x000fe400000000ff */
[C---:B------:R-:W-:Y:S01]  /*1f30*/  PRMT R28, R29.reuse, 0x7770, RZ ;  /* 0x000077701d1c7816 */ /* 0x040fe200000000ff */
[----:B------:R-:W-:Y:S02]  /*1f40*/  IMAD R32, R32, 0x1000000, R33 ;  /* 0x0100000020207824 */ /* 0x000fe400078e0221 */
[----:B------:R-:W-:Y:S01]  /*1f50*/  IMAD.SHL.U32 R33, R14, 0x100, RZ ;  /* 0x000001000e217824 */ /* 0x000fe200078e00ff */
[----:B------:R-:W-:-:S04]  /*1f60*/  PRMT R14, R29, 0x7771, RZ ;  /* 0x000077711d0e7816 */ /* 0x000fc800000000ff */
[----:B------:R-:W-:Y:S01]  /*1f70*/  LOP3.LUT R38, R38, R32, R33, 0xfe, !PT ;  /* 0x0000002026267212 */ /* 0x000fe200078efe21 */
[----:B------:R-:W-:Y:S01]  /*1f80*/  IMAD.U32 R32, R14, 0x10000, RZ ;  /* 0x000100000e207824 */ /* 0x000fe200078e00ff */
[----:B------:R-:W-:Y:S02]  /*1f90*/  PRMT R14, R29, 0x7772, RZ ;  /* 0x000077721d0e7816 */ /* 0x000fe400000000ff */
[----:B------:R-:W-:Y:S02]  /*1fa0*/  IADD3 R44, PT, PT, R38, UR8, R35 ;  /* 0x00000008262c7c10 */ /* 0x000fe4000fffe023 */
[----:B------:R-:W-:-:S03]  /*1fb0*/  LOP3.LUT R33, R32, 0xff0000, RZ, 0xc0, !PT ;  /* 0x00ff000020217812 */ /* 0x000fc600078ec0ff */
[----:B------:R-:W-:Y:S02]  /*1fc0*/  IMAD.IADD R41, R44, 0x1, R11 ;  /* 0x000000012c297824 */ /* 0x000fe400078e020b */
[----:B------:R-:W-:Y:S02]  /*1fd0*/  IMAD R33, R28, 0x1000000, R33 ;  /* 0x010000001c217824 */ /* 0x000fe400078e0221 */
[----:B------:R-:W-:Y:S01]  /*1fe0*/  IMAD.SHL.U32 R28, R14, 0x100, RZ ;  /* 0x000001000e1c7824 */ /* 0x000fe200078e00ff */
[C-C-:B------:R-:W-:Y:S02]  /*1ff0*/  SHF.L.W.U32.HI R32, R41.reuse, 0x1a, R41.reuse ;  /* 0x0000001a29207819 */ /* 0x140fe40000010e29 */
[C-C-:B------:R-:W-:Y:S02]  /*2000*/  SHF.L.W.U32.HI R35, R41.reuse, 0x15, R41.reuse ;  /* 0x0000001529237819 */ /* 0x140fe40000010e29 */
[----:B------:R-:W-:Y:S02]  /*2010*/  SHF.L.W.U32.HI R34, R41, 0x7, R41 ;  /* 0x0000000729227819 */ /* 0x000fe40000010e29 */
[----:B------:R-:W-:-:S02]  /*2020*/  PRMT R14, R30, 0x7771, RZ ;  /* 0x000077711e0e7816 */ /* 0x000fc400000000ff */
[----:B------:R-:W-:Y:S02]  /*2030*/  LOP3.LUT R35, R34, R32, R35, 0x96, !PT ;  /* 0x0000002022237212 */ /* 0x000fe400078e9623 */
[----:B------:R-:W-:Y:S02]  /*2040*/  LOP3.LUT R32, R5, R41, R4, 0xb8, !PT ;  /* 0x0000002905207212 */ /* 0x000fe400078eb804 */
[----:B------:R-:W-:Y:S01]  /*2050*/  LOP3.LUT R33, R33, R28, RZ, 0xfc, !PT ;  /* 0x0000001c21217212 */ /* 0x000fe200078efcff */
[----:B------:R-:W-:Y:S01]  /*2060*/  IMAD.U32 R28, R14, 0x10000, RZ ;  /* 0x000100000e1c7824 */ /* 0x000fe200078e00ff */
[----:B------:R-:W-:Y:S02]  /*2070*/  IADD3 R29, PT, PT, R35, R32, R6 ;  /* 0x00000020231d7210 */ /* 0x000fe40007ffe006 */
[----:B------:R-:W-:Y:S02]  /*2080*/  LOP3.LUT R40, R33, R40, RZ, 0xfc, !PT ;  /* 0x0000002821287212 */ /* 0x000fe400078efcff */
[----:B------:R-:W-:-:S02]  /*2090*/  PRMT R14, R30, 0x7770, RZ ;  /* 0x000077701e0e7816 */ /* 0x000fc400000000ff */
[----:B------:R-:W-:Y:S02]  /*20a0*/  LOP3.LUT R35, R28, 0xff0000, RZ, 0xc0, !PT ;  /* 0x00ff00001c237812 */ /* 0x000fe400078ec0ff */
[----:B------:R-:W-:Y:S02]  /*20b0*/  IADD3 R29, PT, PT, R40, UR9, R29 ;  /* 0x00000009281d7c10 */ /* 0x000fe4000fffe01d */
[----:B------:R-:W-:Y:S01]  /*20c0*/  SHF.L.W.U32.HI R32, R8, 0x1e, R8 ;  /* 0x0000001e08207819 */ /* 0x000fe20000010e08 */
[----:B------:R-:W-:Y:S01]  /*20d0*/  IMAD R28, R14, 0x1000000, R35 ;  /* 0x010000000e1c7824 */ /* 0x000fe200078e0223 */
[----:B------:R-:W-:Y:S01]  /*20e0*/  PRMT R14, R30, 0x7772, RZ ;  /* 0x000077721e0e7816 */ /* 0x000fe200000000ff */
[----:B------:R-:W-:Y:S01]  /*20f0*/  IMAD.IADD R35, R29, 0x1, R10 ;  /* 0x000000011d237824 */ /* 0x000fe200078e020a */
[----:B------:R-:W-:Y:S02]  /*2100*/  SHF.L.W.U32.HI R34, R8, 0xa, R8 ;  /* 0x0000000a08227819 */ /* 0x000fe40000010e08 */
[----:B------:R-:W-:Y:S01]  /*2110*/  SHF.L.W.U32.HI R33, R33, 0xe, R40 ;  /* 0x0000000e21217819 */ /* 0x000fe20000010e28 */
[----:B------:R-:W-:Y:S01]  /*2120*/  IMAD.SHL.U32 R37, R14, 0x100, RZ ;  /* 0x000001000e257824 */ /* 0x000fe200078e00ff */
[----:B------:R-:W-:-:S02]  /*2130*/  SHF.L.W.U32.HI R14, R35, 0x1a, R35 ;  /* 0x0000001a230e7819 */ /* 0x000fc40000010e23 */
[C-C-:B------:R-:W-:Y:S02]  /*2140*/  SHF.L.W.U32.HI R43, R35.reuse, 0x15, R35.reuse ;  /* 0x00000015232b7819 */ /* 0x140fe40000010e23 */
[----:B------:R-:W-:Y:S02]  /*2150*/  SHF.L.W.U32.HI R36, R35, 0x7, R35 ;  /* 0x0000000723247819 */ /* 0x000fe40000010e23 */
[----:B------:R-:W-:Y:S02]  /*2160*/  LOP3.LUT R39, R34, R32, R39, 0x96, !PT ;  /* 0x0000002022277212 */ /* 0x000fe400078e9627 */
[----:B------:R-:W-:Y:S02]  /*2170*/  LOP3.LUT R36, R36, R14, R43, 0x96, !PT ;  /* 0x0000000e24247212 */ /* 0x000fe400078e962b */
[----:B------:R-:W-:Y:S02]  /*2180*/  PRMT R14, R31, 0x7771, RZ ;  /* 0x000077711f0e7816 */ /* 0x000fe400000000ff */
[----:B------:R-:W-:-:S02]  /*2190*/  LOP3.LUT R28, R28, R37, RZ, 0xfc, !PT ;  /* 0x000000251c1c7212 */ /* 0x000fc400078efcff */
[----:B------:R-:W-:Y:S02]  /*21a0*/  LOP3.LUT R34, R4, R35, R41, 0xb8, !PT ;  /* 0x0000002304227212 */ /* 0x000fe400078eb829 */
[----:B------:R-:W-:Y:S01]  /*21b0*/  PRMT R43, R30, 0x7773, RZ ;  /* 0x000077731e2b7816 */ /* 0x000fe200000000ff */
[----:B------:R-:W-:Y:S01]  /*21c0*/  IMAD.U32 R30, R14, 0x10000, RZ ;  /* 0x000100000e1e7824 */ /* 0x000fe200078e00ff */
[----:B------:R-:W-:Y:S02]  /*21d0*/  IADD3 R36, PT, PT, R36, R34, R5 ;  /* 0x0000002224247210 */ /* 0x000fe40007ffe005 */
[----:B------:R-:W-:Y:S02]  /*21e0*/  LOP3.LUT R43, R28, R43, RZ, 0xfc, !PT ;  /* 0x0000002b1c2b7212 */ /* 0x000fe400078efcff */
[----:B------:R-:W-:Y:S02]  /*21f0*/  LOP3.LUT R32, R9, R10, R8, 0xe8, !PT ;  /* 0x0000000a09207212 */ /* 0x000fe400078ee808 */
[----:B------:R-:W-:-:S02]  /*2200*/  PRMT R14, R31, 0x7770, RZ ;  /* 0x000077701f0e7816 */ /* 0x000fc400000000ff */
[----:B------:R-:W-:Y:S02]  /*2210*/  LOP3.LUT R37, R30, 0xff0000, RZ, 0xc0, !PT ;  /* 0x00ff00001e257812 */ /* 0x000fe400078ec0ff */
[----:B------:R-:W-:Y:S02]  /*2220*/  IADD3 R30, PT, PT, R43, UR10, R36 ;  /* 0x0000000a2b1e7c10 */ /* 0x000fe4000fffe024 */
[----:B------:R-:W-:Y:S01]  /*2230*/  IADD3 R44, PT, PT, R44, R39, R32 ;  /* 0x000000272c2c7210 */ /* 0x000fe20007ffe020 */
[----:B------:R-:W-:Y:S01]  /*2240*/  IMAD R37, R14, 0x1000000, R37 ;  /* 0x010000000e257824 */ /* 0x000fe200078e0225 */
[----:B------:R-:W-:Y:S01]  /*2250*/  PRMT R32, R31, 0x7772, RZ ;  /* 0x000077721f207816 */ /* 0x000fe200000000ff */
[----:B------:R-:W-:Y:S01]  /*2260*/  IMAD.IADD R14, R30, 0x1, R9 ;  /* 0x000000011e0e7824 */ /* 0x000fe200078e0209 */
[C-C-:B------:R-:W-:Y:S02]  /*2270*/  SHF.L.W.U32.HI R34, R44.reuse, 0x1e, R44.reuse ;  /* 0x0000001e2c227819 */ /* 0x140fe40000010e2c */
[--C-:B------:R-:W-:Y:S01]  /*2280*/  SHF.L.W.U32.HI R39, R44, 0x13, R44.reuse ;  /* 0x000000132c277819 */ /* 0x100fe20000010e2c */
[----:B------:R-:W-:Y:S01]  /*2290*/  IMAD.SHL.U32 R32, R32, 0x100, RZ ;  /* 0x0000010020207824 */ /* 0x000fe200078e00ff */
[----:B------:R-:W-:-:S02]  /*22a0*/  SHF.L.W.U32.HI R36, R44, 0xa, R44 ;  /* 0x0000000a2c247819 */ /* 0x000fc40000010e2c */
[----:B------:R-:W-:Y:S02]  /*22b0*/  SHF.L.W.U32.HI R42, R14, 0x1a, R14 ;  /* 0x0000001a0e2a7819 */ /* 0x000fe40000010e0e */
[----:B------:R-:W-:Y:S02]  /*22c0*/  LOP3.LUT R36, R36, R34, R39, 0x96, !PT ;  /* 0x0000002224247212 */ /* 0x000fe400078e9627 */
[----:B------:R-:W-:Y:S02]  /*22d0*/  LOP3.LUT R39, R8, R9, R44, 0xe8, !PT ;  /* 0x0000000908277212 */ /* 0x000fe400078ee82c */
[C-C-:B------:R-:W-:Y:S02]  /*22e0*/  SHF.L.W.U32.HI R45, R14.reuse, 0x15, R14.reuse ;  /* 0x000000150e2d7819 */ /* 0x140fe40000010e0e */
[----:B------:R-:W-:Y:S02]  /*22f0*/  SHF.L.W.U32.HI R46, R14, 0x7, R14 ;  /* 0x000000070e2e7819 */ /* 0x000fe40000010e0e */
[----:B------:R-:W-:-:S02]  /*2300*/  PRMT R34, R31, 0x7773, RZ ;  /* 0x000077731f227816 */ /* 0x000fc400000000ff */
[----:B------:R-:W-:Y:S02]  /*2310*/  LOP3.LUT R31, R37, R32, RZ, 0xfc, !PT ;  /* 0x00000020251f7212 */ /* 0x000fe400078efcff */
[----:B------:R-:W-:Y:S02]  /*2320*/  IADD3 R29, PT, PT, R29, R36, R39 ;  /* 0x000000241d1d7210 */ /* 0x000fe40007ffe027 */
[----:B------:R-:W-:Y:S02]  /*2330*/  LOP3.LUT R45, R46, R42, R45, 0x96, !PT ;  /* 0x0000002a2e2d7212 */ /* 0x000fe400078e962d */
[--C-:B------:R-:W-:Y:S02]  /*2340*/  SHF.L.W.U32.HI R46, R40, 0x19, R40.reuse ;  /* 0x00000019282e7819 */ /* 0x100fe40000010e28 */
[----:B------:R-:W-:Y:S02]  /*2350*/  SHF.R.U32.HI R32, RZ, 0x3, R40 ;  /* 0x00000003ff207819 */ /* 0x000fe40000011628 */
[----:B------:R-:W-:-:S02]  /*2360*/  LOP3.LUT R42, R41, R14, R35, 0xb8, !PT ;  /* 0x0000000e292a7212 */ /* 0x000fc400078eb823 */
[C-C-:B------:R-:W-:Y:S02]  /*2370*/  SHF.L.W.U32.HI R36, R29.reuse, 0x1e, R29.reuse ;  /* 0x0000001e1d247819 */ /* 0x140fe40000010e1d */
[C-C-:B------:R-:W-:Y:S02]  /*2380*/  SHF.L.W.U32.HI R37, R29.reuse, 0x13, R29.reuse ;  /* 0x000000131d257819 */ /* 0x140fe40000010e1d */
[----:B------:R-:W-:Y:S02]  /*2390*/  SHF.L.W.U32.HI R39, R29, 0xa, R29 ;  /* 0x0000000a1d277819 */ /* 0x000fe40000010e1d */
[----:B------:R-:W-:Y:S02]  /*23a0*/  LOP3.LUT R46, R32, R46, R33, 0x96, !PT ;  /* 0x0000002e202e7212 */ /* 0x000fe400078e9621 */
[----:B------:R-:W-:Y:S02]  /*23b0*/  LOP3.LUT R34, R31, R34, RZ, 0xfc, !PT ;  /* 0x000000221f227212 */ /* 0x000fe400078efcff */
[----:B------:R-:W-:-:S02]  /*23c0*/  IADD3 R33, PT, PT, R45, R42, R4 ;  /* 0x0000002a2d217210 */ /* 0x000fc40007ffe004 */
[----:B------:R-:W-:Y:S02]  /*23d0*/  LOP3.LUT R39, R39, R36, R37, 0x96, !PT ;  /* 0x0000002427277212 */ /* 0x000fe400078e9625 */
[----:B------:R-:W-:Y:S02]  /*23e0*/  SHF.L.W.U32.HI R37, R31, 0xe, R34 ;  /* 0x0000000e1f257819 */ /* 0x000fe40000010e22 */
[--C-:B------:R-:W-:Y:S02]  /*23f0*/  SHF.L.W.U32.HI R28, R28, 0xe, R43.reuse ;  /* 0x0000000e1c1c7819 */ /* 0x100fe40000010e2b */
[--C-:B------:R-:W-:Y:S02]  /*2400*/  SHF.L.W.U32.HI R45, R43, 0x19, R43.reuse ;  /* 0x000000192b2d7819 */ /* 0x100fe40000010e2b */
[----:B------:R-:W-:Y:S02]  /*2410*/  SHF.R.U32.HI R31, RZ, 0x3, R43 ;  /* 0x00000003ff1f7819 */ /* 0x000fe4000001162b */
[----:B------:R-:W-:-:S02]  /*2420*/  IADD3 R33, PT, PT, R34, UR11, R33 ;  /* 0x0000000b22217c10 */ /* 0x000fc4000fffe021 */
[----:B------:R-:W-:Y:S02]  /*2430*/  LOP3.LUT R36, R44, R8, R29, 0xe8, !PT ;  /* 0x000000082c247212 */ /* 0x000fe400078ee81d */
[----:B------:R-:W-:Y:S01]  /*2440*/  LOP3.LUT R45, R31, R45, R28, 0x96, !PT ;  /* 0x0000002d1f2d7212 */ /* 0x000fe200078e961c */
[----:B------:R-:W-:Y:S01]  /*2450*/  IMAD.IADD R31, R33, 0x1, R8 ;  /* 0x00000001211f7824 */ /* 0x000fe200078e0208 */
[--C-:B------:R-:W-:Y:S02]  /*2460*/  SHF.L.W.U32.HI R42, R34, 0x19, R34.reuse ;  /* 0x00000019222a7819 */ /* 0x100fe40000010e22 */
[----:B------:R-:W-:Y:S02]  /*2470*/  SHF.R.U32.HI R32, RZ, 0x3, R34 ;  /* 0x00000003ff207819 */ /* 0x000fe40000011622 */
[----:B------:R-:W-:Y:S02]  /*2480*/  IADD3 R30, PT, PT, R30, R39, R36 ;  /* 0x000000271e1e7210 */ /* 0x000fe40007ffe024 */
[----:B------:R-:W-:-:S02]  /*2490*/  LOP3.LUT R42, R32, R42, R37, 0x96, !PT ;  /* 0x0000002a202a7212 */ /* 0x000fc400078e9625 */
[C-C-:B------:R-:W-:Y:S02]  /*24a0*/  SHF.L.W.U32.HI R28, R30.reuse, 0x1e, R30.reuse ;  /* 0x0000001e1e1c7819 */ /* 0x140fe40000010e1e */
[C-C-:B------:R-:W-:Y:S02]  /*24b0*/  SHF.L.W.U32.HI R37, R30.reuse, 0x13, R30.reuse ;  /* 0x000000131e257819 */ /* 0x140fe40000010e1e */
[----:B------:R-:W-:Y:S02]  /*24c0*/  SHF.L.W.U32.HI R32, R30, 0xa, R30 ;  /* 0x0000000a1e207819 */ /* 0x000fe40000010e1e */
[C-C-:B------:R-:W-:Y:S02]  /*24d0*/  SHF.L.W.U32.HI R36, R31.reuse, 0x1a, R31.reuse ;  /* 0x0000001a1f247819 */ /* 0x140fe40000010e1f */
[C-C-:B------:R-:W-:Y:S02]  /*24e0*/  SHF.L.W.U32.HI R39, R31.reuse, 0x15, R31.reuse ;  /* 0x000000151f277819 */ /* 0x140fe40000010e1f */
[----:B------:R-:W-:-:S02]  /*24f0*/  SHF.L.W.U32.HI R47, R31, 0x7, R31 ;  /* 0x000000071f2f7819 */ /* 0x000fc40000010e1f */
[----:B------:R-:W-:Y:S02]  /*2500*/  LOP3.LUT R28, R32, R28, R37, 0x96, !PT ;  /* 0x0000001c201c7212 */ /* 0x000fe400078e9625 */
[----:B------:R-:W-:Y:S02]  /*2510*/  LOP3.LUT R48, R47, R36, R39, 0x96, !PT ;  /* 0x000000242f307212 */ /* 0x000fe400078e9627 */
[----:B------:R-:W-:Y:S02]  /*2520*/  LOP3.LUT R32, R29, R44, R30, 0xe8, !PT ;  /* 0x0000002c1d207212 */ /* 0x000fe400078ee81e */
[----:B---3--:R-:W-:Y:S02]  /*2530*/  PRMT R36, R25, 0x7771, RZ ;  /* 0x0000777119247816 */ /* 0x008fe400000000ff */
[----:B------:R-:W-:Y:S02]  /*2540*/  IADD3 R28, PT, PT, R33, R28, R32 ;  /* 0x0000001c211c7210 */ /* 0x000fe40007ffe020 */
[----:B------:R-:W-:Y:S01]  /*2550*/  LOP3.LUT R37, R35, R31, R14, 0xb8, !PT ;  /* 0x0000001f23257212 */ /* 0x000fe200078eb80e */
[----:B------:R-:W-:Y:S01]  /*2560*/  IMAD.U32 R33, R36, 0x10000, RZ ;  /* 0x0001000024217824 */ /* 0x000fe200078e00ff */
[----:B------:R-:W-:-:S02]  /*2570*/  PRMT R32, R26, 0x7771, RZ ;  /* 0x000077711a207816 */ /* 0x000fc400000000ff */
[----:B------:R-:W-:Y:S02]  /*2580*/  IADD3 R41, PT, PT, R48, R37, R41 ;  /* 0x0000002530297210 */ /* 0x000fe40007ffe029 */
[----:B------:R-:W-:Y:S01]  /*2590*/  PRMT R36, R25, 0x7770, RZ ;  /* 0x0000777019247816 */ /* 0x000fe200000000ff */
[----:B------:R-:W-:Y:S01]  /*25a0*/  IMAD.U32 R39, R32, 0x10000, RZ ;  /* 0x0001000020277824 */ /* 0x000fe200078e00ff */
[----:B------:R-:W-:Y:S02]  /*25b0*/  LOP3.LUT R37, R33, 0xff0000, RZ, 0xc0, !PT ;  /* 0x00ff000021257812 */ /* 0x000fe400078ec0ff */
[----:B------:R-:W-:Y:S02]  /*25c0*/  PRMT R33, R25, 0x7772, RZ ;  /* 0x0000777219217816 */ /* 0x000fe400000000ff */
[----:B----4-:R-:W-:Y:S01]  /*25d0*/  PRMT R47, R22, 0x7771, RZ ;  /* 0x00007771162f7816 */ /* 0x010fe200000000ff */
[----:B------:R-:W-:Y:S01]  /*25e0*/  IMAD R36, R36, 0x1000000, R37 ;  /* 0x0100000024247824 */ /* 0x000fe200078e0225 */
[C---:B------:R-:W-:Y:S01]  /*25f0*/  PRMT R32, R26.reuse, 0x7770, RZ ;  /* 0x000077701a207816 */ /* 0x040fe200000000ff */
[----:B------:R-:W-:Y:S01]  /*2600*/  IMAD.SHL.U32 R37, R33, 0x100, RZ ;  /* 0x0000010021257824 */ /* 0x000fe200078e00ff */
[----:B------:R-:W-:Y:S01]  /*2610*/  LOP3.LUT R39, R39, 0xff0000, RZ, 0xc0, !PT ;  /* 0x00ff000027277812 */ /* 0x000fe200078ec0ff */
[----:B------:R-:W-:Y:S01]  /*2620*/  IMAD.U32 R47, R47, 0x10000, RZ ;  /* 0x000100002f2f7824 */ /* 0x000fe200078e00ff */
[----:B------:R-:W-:-:S02]  /*2630*/  PRMT R33, R26, 0x7772, RZ ;  /* 0x000077721a217816 */ /* 0x000fc400000000ff */
[----:B------:R-:W-:Y:S01]  /*2640*/  PRMT R25, R25, 0x7773, RZ ;  /* 0x0000777319197816 */ /* 0x000fe200000000ff */
[----:B------:R-:W-:Y:S01]  /*2650*/  IMAD R39, R32, 0x1000000, R39 ;  /* 0x0100000020277824 */ /* 0x000fe200078e0227 */
[----:B------:R-:W-:Y:S01]  /*2660*/  LOP3.LUT R32, R36, R37, RZ, 0xfc, !PT ;  /* 0x0000002524207212 */ /* 0x000fe200078efcff */
[----:B------:R-:W-:Y:S01]  /*2670*/  IMAD.SHL.U32 R36, R33, 0x100, RZ ;  /* 0x0000010021247824 */ /* 0x000fe200078e00ff */
[----:B------:R-:W-:Y:S02]  /*2680*/  PRMT R33, R22, 0x7770, RZ ;  /* 0x0000777016217816 */ /* 0x000fe400000000ff */
[----:B------:R-:W-:Y:S02]  /*2690*/  LOP3.LUT R48, R47, 0xff0000, RZ, 0xc0, !PT ;  /* 0x00ff00002f307812 */ /* 0x000fe400078ec0ff */
[----:B------:R-:W-:Y:S02]  /*26a0*/  LOP3.LUT R25, R32, R25, RZ, 0xfc, !PT ;  /* 0x0000001920197212 */ /* 0x000fe400078efcff */
[----:B------:R-:W-:Y:S01]  /*26b0*/  LOP3.LUT R36, R39, R36, RZ, 0xfc, !PT ;  /* 0x0000002427247212 */ /* 0x000fe200078efcff */
[----:B------:R-:W-:Y:S01]  /*26c0*/  IMAD R48, R33, 0x1000000, R48 ;  /* 0x0100000021307824 */ /* 0x000fe200078e0230 */
[----:B------:R-:W-:-:S02]  /*26d0*/  PRMT R33, R26, 0x7773, RZ ;  /* 0x000077731a217816 */ /* 0x000fc400000000ff */
[----:B------:R-:W-:Y:S02]  /*26e0*/  PRMT R26, R22, 0x7772, RZ ;  /* 0x00007772161a7816 */ /* 0x000fe400000000ff */
[--C-:B------:R-:W-:Y:S02]  /*26f0*/  SHF.L.W.U32.HI R39, R32, 0xe, R25.reuse ;  /* 0x0000000e20277819 */ /* 0x100fe40000010e19 */
[--C-:B------:R-:W-:Y:S01]  /*2700*/  SHF.L.W.U32.HI R32, R25, 0x19, R25.reuse ;  /* 0x0000001919207819 */ /* 0x100fe20000010e19 */
[----:B------:R-:W-:Y:S01]  /*2710*/  IMAD.SHL.U32 R37, R26, 0x100, RZ ;  /* 0x000001001a257824 */ /* 0x000fe200078e00ff */
[----:B------:R-:W-:Y:S02]  /*2720*/  SHF.R.U32.HI R47, RZ, 0x3, R25 ;  /* 0x00000003ff2f7819 */ /* 0x000fe40000011619 */
[----:B------:R-:W-:Y:S02]  /*2730*/  LOP3.LUT R33, R36, R33, RZ, 0xfc, !PT ;  /* 0x0000002124217212 */ /* 0x000fe400078efcff */
[----:B------:R-:W-:-:S02]  /*2740*/  LOP3.LUT R26, R48, R37, RZ, 0xfc, !PT ;  /* 0x00000025301a7212 */ /* 0x000fc400078efcff */
[----:B------:R-:W-:Y:S02]  /*2750*/  PRMT R37, R22, 0x7773, RZ ;  /* 0x0000777316257816 */ /* 0x000fe400000000ff */
[----:B------:R-:W-:Y:S02]  /*2760*/  LOP3.LUT R32, R47, R32, R39, 0x96, !PT ;  /* 0x000000202f207212 */ /* 0x000fe400078e9627 */
[--C-:B------:R-:W-:Y:S02]  /*2770*/  SHF.L.W.U32.HI R39, R36, 0xe, R33.reuse ;  /* 0x0000000e24277819 */ /* 0x100fe40000010e21 */
[--C-:B------:R-:W-:Y:S02]  /*2780*/  SHF.L.W.U32.HI R22, R33, 0x19, R33.reuse ;  /* 0x0000001921167819 */ /* 0x100fe40000010e21 */
[----:B------:R-:W-:Y:S02]  /*2790*/  SHF.R.U32.HI R47, RZ, 0x3, R33 ;  /* 0x00000003ff2f7819 */ /* 0x000fe40000011621 */
[----:B------:R-:W-:-:S02]  /*27a0*/  PRMT R36, R27, 0x7771, RZ ;  /* 0x000077711b247816 */ /* 0x000fc400000000ff */
[----:B------:R-:W-:Y:S02]  /*27b0*/  LOP3.LUT R37, R26, R37, RZ, 0xfc, !PT ;  /* 0x000000251a257212 */ /* 0x000fe400078efcff */
[----:B------:R-:W-:Y:S01]  /*27c0*/  LOP3.LUT R22, R47, R22, R39, 0x96, !PT ;  /* 0x000000162f167212 */ /* 0x000fe200078e9627 */
[----:B------:R-:W-:Y:S01]  /*27d0*/  IMAD.U32 R36, R36, 0x10000, RZ ;  /* 0x0001000024247824 */ /* 0x000fe200078e00ff */
[----:B------:R-:W-:Y:S02]  /*27e0*/  SHF.R.U32.HI R47, RZ, 0xa, R26 ;  /* 0x0000000aff2f7819 */ /* 0x000fe4000001161a */
[C-C-:B------:R-:W-:Y:S02]  /*27f0*/  SHF.L.W.U32.HI R39, R26.reuse, 0xf, R37.reuse ;  /* 0x0000000f1a277819 */ /* 0x140fe40000010e25 */
[----:B------:R-:W-:Y:S02]  /*2800*/  SHF.L.W.U32.HI R48, R26, 0xd, R37 ;  /* 0x0000000d1a307819 */ /* 0x000fe40000010e25 */
[----:B------:R-:W-:-:S02]  /*2810*/  SHF.L.W.U32.HI R50, R28, 0xa, R28 ;  /* 0x0000000a1c327819 */ /* 0x000fc40000010e1c */
[----:B------:R-:W-:Y:S02]  /*2820*/  LOP3.LUT R39, R47, R39, R48, 0x96, !PT ;  /* 0x000000272f277212 */ /* 0x000fe400078e9630 */
[----:B------:R-:W-:Y:S02]  /*2830*/  LOP3.LUT R47, R36, 0xff0000, RZ, 0xc0, !PT ;  /* 0x00ff0000242f7812 */ /* 0x000fe400078ec0ff */
[----:B------:R-:W-:Y:S02]  /*2840*/  PRMT R36, R27, 0x7770, RZ ;  /* 0x000077701b247816 */ /* 0x000fe400000000ff */
[----:B------:R-:W-:-:S03]  /*2850*/  PRMT R48, R23, 0x7771, RZ ;  /* 0x0000777117307816 */ /* 0x000fc600000000ff */
[----:B------:R-:W-:Y:S01]  /*2860*/  IMAD R47, R36, 0x1000000, R47 ;  /* 0x01000000242f7824 */ /* 0x000fe200078e022f */
[----:B------:R-:W-:Y:S01]  /*2870*/  PRMT R36, R27, 0x7772, RZ ;  /* 0x000077721b247816 */ /* 0x000fe200000000ff */
[----:B------:R-:W-:-:S04]  /*2880*/  IMAD.U32 R48, R48, 0x10000, RZ ;  /* 0x0001000030307824 */ /* 0x000fc800078e00ff */
[----:B------:R-:W-:Y:S01]  /*2890*/  IMAD.SHL.U32 R36, R36, 0x100, RZ ;  /* 0x0000010024247824 */ /* 0x000fe200078e00ff */
[----:B------:R-:W-:-:S04]  /*28a0*/  LOP3.LUT R49, R48, 0xff0000, RZ, 0xc0, !PT ;  /* 0x00ff000030317812 */ /* 0x000fc800078ec0ff */
[----:B------:R-:W-:Y:S02]  /*28b0*/  LOP3.LUT R47, R47, R36, RZ, 0xfc, !PT ;  /* 0x000000242f2f7212 */ /* 0x000fe400078efcff */
[----:B------:R-:W-:-:S05]  /*28c0*/  PRMT R36, R23, 0x7770, RZ ;  /* 0x0000777017247816 */ /* 0x000fca00000000ff */
[----:B------:R-:W-:Y:S01]  /*28d0*/  IMAD R49, R36, 0x1000000, R49 ;  /* 0x0100000024317824 */ /* 0x000fe200078e0231 */
[----:B------:R-:W-:-:S05]  /*28e0*/  PRMT R36, R23, 0x7772, RZ ;  /* 0x0000777217247816 */ /* 0x000fca00000000ff */
[----:B------:R-:W-:Y:S01]  /*28f0*/  IMAD.SHL.U32 R48, R36, 0x100, RZ ;  /* 0x0000010024307824 */ /* 0x000fe200078e00ff */
[----:B------:R-:W-:-:S04]  /*2900*/  PRMT R36, R27, 0x7773, RZ ;  /* 0x000077731b247816 */ /* 0x000fc800000000ff */
[----:B------:R-:W-:Y:S02]  /*2910*/  LOP3.LUT R27, R49, R48, RZ, 0xfc, !PT ;  /* 0x00000030311b7212 */ /* 0x000fe400078efcff */
[----:B------:R-:W-:Y:S02]  /*2920*/  LOP3.LUT R36, R47, R36, RZ, 0xfc, !PT ;  /* 0x000000242f247212 */ /* 0x000fe400078efcff */
[----:B------:R-:W-:Y:S02]  /*2930*/  IADD3 R49, PT, PT, R38, R39, R25 ;  /* 0x0000002726317210 */ /* 0x000fe40007ffe019 */
[----:B------:R-:W-:Y:S02]  /*2940*/  PRMT R38, R23, 0x7773, RZ ;  /* 0x0000777317267816 */ /* 0x000fe400000000ff */
[--C-:B------:R-:W-:Y:S02]  /*2950*/  SHF.L.W.U32.HI R48, R47, 0xe, R36.reuse ;  /* 0x0000000e2f307819 */ /* 0x100fe40000010e24 */
[----:B------:R-:W-:-:S02]  /*2960*/  SHF.L.W.U32.HI R39, R36, 0x19, R36 ;  /* 0x0000001924277819 */ /* 0x000fc40000010e24 */
[----:B------:R-:W-:Y:S02]  /*2970*/  SHF.R.U32.HI R23, RZ, 0x3, R36 ;  /* 0x00000003ff177819 */ /* 0x000fe40000011624 */
[----:B------:R-:W-:Y:S02]  /*2980*/  LOP3.LUT R38, R27, R38, RZ, 0xfc, !PT ;  /* 0x000000261b267212 */ /* 0x000fe400078efcff */
[----:B------:R-:W-:Y:S01]  /*2990*/  LOP3.LUT R39, R23, R39, R48, 0x96, !PT ;  /* 0x0000002717277212 */ /* 0x000fe200078e9630 */
[----:B------:R-:W-:Y:S01]  /*29a0*/  IMAD.IADD R23, R46, 0x1, R49 ;  /* 0x000000012e177824 */ /* 0x000fe200078e0231 */
[----:B------:R-:W-:Y:S02]  /*29b0*/  SHF.R.U32.HI R48, RZ, 0xa, R27 ;  /* 0x0000000aff307819 */ /* 0x000fe4000001161b */
[C-C-:B------:R-:W-:Y:S02]  /*29c0*/  SHF.L.W.U32.HI R46, R27.reuse, 0xf, R38.reuse ;  /* 0x0000000f1b2e7819 */ /* 0x140fe40000010e26 */
[----:B------:R-:W-:-:S02]  /*29d0*/  SHF.L.W.U32.HI R47, R27, 0xd, R38 ;  /* 0x0000000d1b2f7819 */ /* 0x000fc40000010e26 */
[----:B------:R-:W-:Y:S02]  /*29e0*/  SHF.R.U32.HI R49, RZ, 0xa, R23 ;  /* 0x0000000aff317819 */ /* 0x000fe40000011617 */
[----:B------:R-:W-:Y:S02]  /*29f0*/  LOP3.LUT R46, R48, R46, R47, 0x96, !PT ;  /* 0x0000002e302e7212 */ /* 0x000fe400078e962f */
[C---:B------:R-:W-:Y:S02]  /*2a00*/  SHF.L.W.U32.HI R47, R23.reuse, 0xf, R23 ;  /* 0x0000000f172f7819 */ /* 0x040fe40000010e17 */
[----:B------:R-:W-:Y:S02]  /*2a10*/  IADD3 R40, PT, PT, R40, R46, R33 ;  /* 0x0000002e28287210 */ /* 0x000fe40007ffe021 */
[C---:B-----5:R-:W-:Y:S02]  /*2a20*/  PRMT R46, R16.reuse, 0x7771, RZ ;  /* 0x00007771102e7816 */ /* 0x060fe400000000ff */
[----:B------:R-:W-:Y:S01]  /*2a30*/  SHF.L.W.U32.HI R48, R23, 0xd, R23 ;  /* 0x0000000d17307819 */ /* 0x000fe20000010e17 */
[----:B------:R-:W-:Y:S01]  /*2a40*/  IMAD.IADD R40, R45, 0x1, R40 ;  /* 0x000000012d287824 */ /* 0x000fe200078e0228 */
[----:B------:R-:W-:Y:S01]  /*2a50*/  PRMT R45, R16, 0x7770, RZ ;  /* 0x00007770102d7816 */ /* 0x000fe200000000ff */
[----:B------:R-:W-:Y:S01]  /*2a60*/  IMAD.U32 R46, R46, 0x10000, RZ ;  /* 0x000100002e2e7824 */ /* 0x000fe200078e00ff */
[----:B------:R-:W-:-:S02]  /*2a70*/  LOP3.LUT R47, R49, R47, R48, 0x96, !PT ;  /* 0x0000002f312f7212 */ /* 0x000fc400078e9630 */
[----:B------:R-:W-:Y:S02]  /*2a80*/  SHF.L.W.U32.HI R48, R40, 0xd, R40 ;  /* 0x0000000d28307819 */ /* 0x000fe40000010e28 */
[----:B------:R-:W-:Y:S02]  /*2a90*/  IADD3 R47, PT, PT, R43, R47, R36 ;  /* 0x0000002f2b2f7210 */ /* 0x000fe40007ffe024 */
[----:B------:R-:W-:Y:S02]  /*2aa0*/  LOP3.LUT R46, R46, 0xff0000, RZ, 0xc0, !PT ;  /* 0x00ff00002e2e7812 */ /* 0x000fe400078ec0ff */
[----:B------:R-:W-:Y:S01]  /*2ab0*/  PRMT R43, R16, 0x7772, RZ ;  /* 0x00007772102b7816 */ /* 0x000fe200000000ff */
[----:B------:R-:W-:Y:S02]  /*2ac0*/  IMAD.IADD R42, R42, 0x1, R47 ;  /* 0x000000012a2a7824 */ /* 0x000fe400078e022f */
[----:B------:R-:W-:Y:S02]  /*2ad0*/  IMAD R45, R45, 0x1000000, R46 ;  /* 0x010000002d2d7824 */ /* 0x000fe400078e022e */
[----:B------:R-:W-:Y:S01]  /*2ae0*/  IMAD.SHL.U32 R46, R43, 0x100, RZ ;  /* 0x000001002b2e7824 */ /* 0x000fe200078e00ff */
[----:B------:R-:W-:-:S04]  /*2af0*/  SHF.R.U32.HI R43, RZ, 0xa, R40 ;  /* 0x0000000aff2b7819 */ /* 0x000fc80000011628 */
[----:B------:R-:W-:Y:S02]  /*2b00*/  LOP3.LUT R47, R45, R46, RZ, 0xfc, !PT ;  /* 0x0000002e2d2f7212 */ /* 0x000fe400078efcff */
[----:B------:R-:W-:Y:S02]  /*2b10*/  SHF.L.W.U32.HI R45, R40, 0xf, R40 ;  /* 0x0000000f282d7819 */ /* 0x000fe40000010e28 */
[----:B------:R-:W-:Y:S02]  /*2b20*/  PRMT R46, R16, 0x7773, RZ ;  /* 0x00007773102e7816 */ /* 0x000fe400000000ff */
[----:B------:R-:W-:Y:S02]  /*2b30*/  LOP3.LUT R45, R43, R45, R48, 0x96, !PT ;  /* 0x0000002d2b2d7212 */ /* 0x000fe400078e9630 */
[C-C-:B------:R-:W-:Y:S02]  /*2b40*/  SHF.L.W.U32.HI R43, R42.reuse, 0xf, R42.reuse ;  /* 0x0000000f2a2b7819 */ /* 0x140fe40000010e2a */
[----:B------:R-:W-:-:S02]  /*2b50*/  SHF.L.W.U32.HI R16, R42, 0xd, R42 ;  /* 0x0000000d2a107819 */ /* 0x000fc40000010e2a */
[----:B------:R-:W-:Y:S02]  /*2b60*/  SHF.R.U32.HI R48, RZ, 0xa, R42 ;  /* 0x0000000aff307819 */ /* 0x000fe4000001162a */
[C---:B------:R-:W-:Y:S02]  /*2b70*/  LOP3.LUT R46, R47.reuse, R46, RZ, 0xfc, !PT ;  /* 0x0000002e2f2e7212 */ /* 0x040fe400078efcff */
[----:B------:R-:W-:Y:S02]  /*2b80*/  LOP3.LUT R43, R48, R43, R16, 0x96, !PT ;  /* 0x0000002b302b7212 */ /* 0x000fe400078e9610 */
[--C-:B------:R-:W-:Y:S02]  /*2b90*/  SHF.L.W.U32.HI R16, R47, 0xe, R46.reuse ;  /* 0x0000000e2f107819 */ /* 0x100fe40000010e2e */
[--C-:B------:R-:W-:Y:S02]  /*2ba0*/  SHF.L.W.U32.HI R49, R46, 0x19, R46.reuse ;  /* 0x000000192e317819 */ /* 0x100fe40000010e2e */
[----:B------:R-:W-:-:S02]  /*2bb0*/  SHF.R.U32.HI R47, RZ, 0x3, R46 ;  /* 0x00000003ff2f7819 */ /* 0x000fc4000001162e */
[----:B------:R-:W-:Y:S02]  /*2bc0*/  SHF.L.W.U32.HI R48, R28, 0x13, R28 ;  /* 0x000000131c307819 */ /* 0x000fe40000010e1c */
[----:B------:R-:W-:Y:S02]  /*2bd0*/  LOP3.LUT R49, R47, R49, R16, 0x96, !PT ;  /* 0x000000312f317212 */ /* 0x000fe400078e9610 */
[----:B------:R-:W-:Y:S02]  /*2be0*/  PRMT R16, R20, 0x7771, RZ ;  /* 0x0000777114107816 */ /* 0x000fe400000000ff */
[----:B------:R-:W-:-:S03]  /*2bf0*/  IADD3 R41, PT, PT, R46, UR12, R41 ;  /* 0x0000000c2e297c10 */ /* 0x000fc6000fffe029 */
[----:B------:R-:W-:Y:S02]  /*2c00*/  IMAD.U32 R16, R16, 0x10000, RZ ;  /* 0x0001000010107824 */ /* 0x000fe400078e00ff */
[----:B------:R-:W-:-:S03]  /*2c10*/  IMAD.IADD R44, R44, 0x1, R41 ;  /* 0x000000012c2c7824 */ /* 0x000fc600078e0229 */
[----:B------:R-:W-:Y:S02]  /*2c20*/  LOP3.LUT R47, R16, 0xff0000, RZ, 0xc0, !PT ;  /* 0x00ff0000102f7812 */ /* 0x000fe400078ec0ff */
[----:B------:R-:W-:-:S05]  /*2c30*/  PRMT R16, R20, 0x7770, RZ ;  /* 0x0000777014107816 */ /* 0x000fca00000000ff */
[----:B------:R-:W-:Y:S01]  /*2c40*/  IMAD R47, R16, 0x1000000, R47 ;  /* 0x01000000102f7824 */ /* 0x000fe200078e022f */
[----:B------:R-:W-:-:S05]  /*2c50*/  PRMT R16, R20, 0x7772, RZ ;  /* 0x0000777214107816 */ /* 0x000fca00000000ff */
[----:B------:R-:W-:-:S05]  /*2c60*/  IMAD.SHL.U32 R16, R16, 0x100, RZ ;  /* 0x0000010010107824 */ /* 0x000fca00078e00ff */
[----:B------:R-:W-:Y:S02]  /*2c70*/  LOP3.LUT R16, R47, R16, RZ, 0xfc, !PT ;  /* 0x000000102f107212 */ /* 0x000fe400078efcff */
[----:B------:R-:W-:-:S04]  /*2c80*/  SHF.L.W.U32.HI R47, R28, 0x1e, R28 ;  /* 0x0000001e1c2f7819 */ /* 0x000fc80000010e1c */
[----:B------:R-:W-:Y:S02]  /*2c90*/  LOP3.LUT R48, R50, R47, R48, 0x96, !PT ;  /* 0x0000002f32307212 */ /* 0x000fe400078e9630 */
[----:B------:R-:W-:Y:S02]  /*2ca0*/  LOP3.LUT R47, R30, R29, R28, 0xe8, !PT ;  /* 0x0000001d1e2f7212 */ /* 0x000fe400078ee81c */
[C-C-:B------:R-:W-:Y:S02]  /*2cb0*/  SHF.L.W.U32.HI R50, R44.reuse, 0x7, R44.reuse ;  /* 0x000000072c327819 */ /* 0x140fe40000010e2c */
[----:B------:R-:W-:Y:S02]  /*2cc0*/  IADD3 R41, PT, PT, R41, R48, R47 ;  /* 0x0000003029297210 */ /* 0x000fe40007ffe02f */
[C-C-:B------:R-:W-:Y:S02]  /*2cd0*/  SHF.L.W.U32.HI R47, R44.reuse, 0x1a, R44.reuse ;  /* 0x0000001a2c2f7819 */ /* 0x140fe40000010e2c */
[----:B------:R-:W-:-:S04]  /*2ce0*/  SHF.L.W.U32.HI R48, R44, 0x15, R44 ;  /* 0x000000152c307819 */ /* 0x000fc80000010e2c */
[----:B------:R-:W-:Y:S02]  /*2cf0*/  LOP3.LUT R48, R50, R47, R48, 0x96, !PT ;  /* 0x0000002f32307212 */ /* 0x000fe400078e9630 */
[----:B------:R-:W-:-:S04]  /*2d00*/  LOP3.LUT R47, R14, R44, R31, 0xb8, !PT ;  /* 0x0000002c0e2f7212 */ /* 0x000fc800078eb81f */
[----:B------:R-:W-:Y:S02]  /*2d10*/  IADD3 R47, PT, PT, R48, R47, R35 ;  /* 0x0000002f302f7210 */ /* 0x000fe40007ffe023 */
[----:B------:R-:W-:-:S05]  /*2d20*/  PRMT R35, R17, 0x7771, RZ ;  /* 0x0000777111237816 */ /* 0x000fca00000000ff */
[----:B------:R-:W-:-:S05]  /*2d30*/  IMAD.U32 R35, R35, 0x10000, RZ ;  /* 0x0001000023237824 */ /* 0x000fca00078e00ff */
[----:B------:R-:W-:Y:S02]  /*2d40*/  LOP3.LUT R48, R35, 0xff0000, RZ, 0xc0, !PT ;  /* 0x00ff000023307812 */ /* 0x000fe400078ec0ff */
[----:B------:R-:W-:-:S05]  /*2d50*/  PRMT R35, R17, 0x7770, RZ ;  /* 0x0000777011237816 */ /* 0x000fca00000000ff */
[----:B------:R-:W-:Y:S01]  /*2d60*/  IMAD R48, R35, 0x1000000, R48 ;  /* 0x0100000023307824 */ /* 0x000fe200078e0230 */
[----:B------:R-:W-:-:S05]  /*2d70*/  PRMT R35, R17, 0x7772, RZ ;  /* 0x0000777211237816 */ /* 0x000fca00000000ff */
[----:B------:R-:W-:-:S05]  /*2d80*/  IMAD.SHL.U32 R35, R35, 0x100, RZ ;  /* 0x0000010023237824 */ /* 0x000fca00078e00ff */
[----:B------:R-:W-:Y:S02]  /*2d90*/  LOP3.LUT R35, R48, R35, RZ, 0xfc, !PT ;  /* 0x0000002330237212 */ /* 0x000fe400078efcff */
[----:B------:R-:W-:-:S04]  /*2da0*/  PRMT R48, R17, 0x7773, RZ ;  /* 0x0000777311307816 */ /* 0x000fc800000000ff */
[----:B------:R-:W-:-:S04]  /*2db0*/  LOP3.LUT R48, R35, R48, RZ, 0xfc, !PT ;  /* 0x0000003023307212 */ /* 0x000fc800078efcff */
[--C-:B------:R-:W-:Y:S02]  /*2dc0*/  SHF.L.W.U32.HI R50, R35, 0xe, R48.reuse ;  /* 0x0000000e23327819 */ /* 0x100fe40000010e30 */
[--C-:B------:R-:W-:Y:S02]  /*2dd0*/  SHF.L.W.U32.HI R35, R48, 0x19, R48.reuse ;  /* 0x0000001930237819 */ /* 0x100fe40000010e30 */
[----:B------:R-:W-:-:S04]  /*2de0*/  SHF.R.U32.HI R17, RZ, 0x3, R48 ;  /* 0x00000003ff117819 */ /* 0x000fc80000011630 */
[----:B------:R-:W-:Y:S02]  /*2df0*/  LOP3.LUT R35, R17, R35, R50, 0x96, !PT ;  /* 0x0000002311237212 */ /* 0x000fe400078e9632 */
[----:B------:R-:W-:Y:S02]  /*2e00*/  PRMT R17, R20, 0x7773, RZ ;  /* 0x0000777314117816 */ /* 0x000fe400000000ff */
[----:B------:R-:W-:Y:S02]  /*2e10*/  PRMT R20, R21, 0x7771, RZ ;  /* 0x0000777115147816 */ /* 0x000fe400000000ff */
[----:B------:R-:W-:-:S04]  /*2e20*/  LOP3.LUT R17, R16, R17, RZ, 0xfc, !PT ;  /* 0x0000001110117212 */ /* 0x000fc800078efcff */
[--C-:B------:R-:W-:Y:S01]  /*2e30*/  IADD3 R50, PT, PT, R34, R45, R17.reuse ;  /* 0x0000002d22327210 */ /* 0x100fe20007ffe011 */
[----:B------:R-:W-:Y:S01]  /*2e40*/  IMAD.U32 R34, R20, 0x10000, RZ ;  /* 0x0001000014227824 */ /* 0x000fe200078e00ff */
[----:B------:R-:W-:-:S03]  /*2e50*/  SHF.L.W.U32.HI R16, R16, 0xe, R17 ;  /* 0x0000000e10107819 */ /* 0x000fc60000010e11 */
[----:B------:R-:W-:Y:S01]  /*2e60*/  IMAD.IADD R20, R49, 0x1, R50 ;  /* 0x0000000131147824 */ /* 0x000fe200078e0232 */
[----:B------:R-:W-:Y:S02]  /*2e70*/  LOP3.LUT R45, R34, 0xff0000, RZ, 0xc0, !PT ;  /* 0x00ff0000222d7812 */ /* 0x000fe400078ec0ff */
[C---:B------:R-:W-:Y:S02]  /*2e80*/  PRMT R34, R21.reuse, 0x7770, RZ ;  /* 0x0000777015227816 */ /* 0x040fe400000000ff */
[--C-:B------:R-:W-:Y:S02]  /*2e90*/  SHF.L.W.U32.HI R50, R20, 0xd, R20.reuse ;  /* 0x0000000d14327819 */ /* 0x100fe40000010e14 */
[----:B------:R-:W-:Y:S01]  /*2ea0*/  SHF.R.U32.HI R49, RZ, 0xa, R20 ;  /* 0x0000000aff317819 */ /* 0x000fe20000011614 */
[----:B------:R-:W-:Y:S01]  /*2eb0*/  IMAD R45, R34, 0x1000000, R45 ;  /* 0x01000000222d7824 */ /* 0x000fe200078e022d */
[C---:B------:R-:W-:Y:S02]  /*2ec0*/  PRMT R34, R21.reuse, 0x7772, RZ ;  /* 0x0000777215227816 */ /* 0x040fe400000000ff */
[----:B------:R-:W-:-:S03]  /*2ed0*/  PRMT R21, R21, 0x7773, RZ ;  /* 0x0000777315157816 */ /* 0x000fc600000000ff */
[----:B------:R-:W-:-:S05]  /*2ee0*/  IMAD.SHL.U32 R34, R34, 0x100, RZ ;  /* 0x0000010022227824 */ /* 0x000fca00078e00ff */
[----:B------:R-:W-:Y:S02]  /*2ef0*/  LOP3.LUT R34, R45, R34, RZ, 0xfc, !PT ;  /* 0x000000222d227212 */ /* 0x000fe400078efcff */
[----:B------:R-:W-:Y:S02]  /*2f00*/  SHF.L.W.U32.HI R45, R20, 0xf, R20 ;  /* 0x0000000f142d7819 */ /* 0x000fe40000010e14 */
[----:B------:R-:W-:Y:S02]  /*2f10*/  LOP3.LUT R21, R34, R21, RZ, 0xfc, !PT ;  /* 0x0000001522157212 */ /* 0x000fe400078efcff */
[----:B------:R-:W-:Y:S02]  /*2f20*/  LOP3.LUT R45, R49, R45, R50, 0x96, !PT ;  /* 0x0000002d312d7212 */ /* 0x000fe400078e9632 */
[----:B------:R-:W-:Y:S02]  /*2f30*/  IADD3 R52, PT, PT, R46, R43, R21 ;  /* 0x0000002b2e347210 */ /* 0x000fe40007ffe015 */
[----:B------:R-:W-:-:S02]  /*2f40*/  SHF.L.W.U32.HI R43, R41, 0x1e, R41 ;  /* 0x0000001e292b7819 */ /* 0x000fc40000010e29 */
[--C-:B------:R-:W-:Y:S01]  /*2f50*/  SHF.L.W.U32.HI R46, R41, 0x13, R41.reuse ;  /* 0x00000013292e7819 */ /* 0x100fe20000010e29 */
[----:B------:R-:W-:Y:S01]  /*2f60*/  IMAD.IADD R35, R35, 0x1, R52 ;  /* 0x0000000123237824 */ /* 0x000fe200078e0234 */
[----:B------:R-:W-:Y:S02]  /*2f70*/  SHF.L.W.U32.HI R49, R41, 0xa, R41 ;  /* 0x0000000a29317819 */ /* 0x000fe40000010e29 */
[C---:B------:R-:W-:Y:S02]  /*2f80*/  IADD3 R45, PT, PT, R48.reuse, R45, R37 ;  /* 0x0000002d302d7210 */ /* 0x040fe40007ffe025 */
[----:B------:R-:W-:Y:S02]  /*2f90*/  LOP3.LUT R43, R49, R43, R46, 0x96, !PT ;  /* 0x0000002b312b7212 */ /* 0x000fe400078e962e */
[----:B------:R-:W-:Y:S02]  /*2fa0*/  IADD3 R46, PT, PT, R48, UR13, R47 ;  /* 0x0000000d302e7c10 */ /* 0x000fe4000fffe02f */
[----:B------:R-:W-:-:S02]  /*2fb0*/  LOP3.LUT R47, R28, R30, R41, 0xe8, !PT ;  /* 0x0000001e1c2f7212 */ /* 0x000fc400078ee829 */
[----:B------:R-:W-:Y:S01]  /*2fc0*/  SHF.R.U32.HI R49, RZ, 0xa, R35 ;  /* 0x0000000aff317819 */ /* 0x000fe20000011623 */
[----:B------:R-:W-:Y:S01]  /*2fd0*/  IMAD.IADD R29, R29, 0x1, R46 ;  /* 0x000000011d1d7824 */ /* 0x000fe200078e022e */
[----:B------:R-:W-:Y:S02]  /*2fe0*/  IADD3 R46, PT, PT, R46, R43, R47 ;  /* 0x0000002b2e2e7210 */ /* 0x000fe40007ffe02f */
[----:B------:R-:W-:Y:S02]  /*2ff0*/  SHF.L.W.U32.HI R34, R34, 0xe, R21 ;  /* 0x0000000e22227819 */ /* 0x000fe40000010e15 */
[C-C-:B------:R-:W-:Y:S02]  /*3000*/  SHF.L.W.U32.HI R43, R29.reuse, 0x1a, R29.reuse ;  /* 0x0000001a1d2b7819 */ /* 0x140fe40000010e1d */
[C-C-:B------:R-:W-:Y:S02]  /*3010*/  SHF.L.W.U32.HI R50, R29.reuse, 0x15, R29.reuse ;  /* 0x000000151d327819 */ /* 0x140fe40000010e1d */
[----:B------:R-:W-:-:S02]  /*3020*/  SHF.L.W.U32.HI R47, R29, 0x7, R29 ;  /* 0x000000071d2f7819 */ /* 0x000fc40000010e1d */
[----:B------:R-:W-:Y:S02]  /*3030*/  SHF.L.W.U32.HI R48, R46, 0x13, R46 ;  /* 0x000000132e307819 */ /* 0x000fe40000010e2e */
[----:B------:R-:W-:Y:S02]  /*3040*/  LOP3.LUT R43, R47, R43, R50, 0x96, !PT ;  /* 0x0000002b2f2b7212 */ /* 0x000fe400078e9632 */
[----:B------:R-:W-:Y:S02]  /*3050*/  LOP3.LUT R50, R31, R29, R44, 0xb8, !PT ;  /* 0x0000001d1f327212 */ /* 0x000fe400078eb82c */
[C---:B------:R-:W-:Y:S02]  /*3060*/  PRMT R47, R18.reuse, 0x7773, RZ ;  /* 0x00007773122f7816 */ /* 0x040fe400000000ff */
        /* <DEDUP_REMOVED lines=8> */
[----:B------:R-:W-:-:S04]  /*30f0*/  LOP3.LUT R14, R43, R14, RZ, 0xfc, !PT ;  /* 0x0000000e2b0e7212 */ /* 0x000fc800078efcff */
[----:B------:R-:W-:-:S04]  /*3100*/  LOP3.LUT R47, R14, R47, RZ, 0xfc, !PT ;  /* 0x0000002f0e2f7212 */ /* 0x000fc800078efcff */
[--C-:B------:R-:W-:Y:S02]  /*3110*/  SHF.L.W.U32.HI R43, R14, 0xe, R47.reuse ;  /* 0x0000000e0e2b7819 */ /* 0x100fe40000010e2f */
[--C-:B------:R-:W-:Y:S02]  /*3120*/  SHF.L.W.U32.HI R14, R47, 0x19, R47.reuse ;  /* 0x000000192f0e7819 */ /* 0x100fe40000010e2f */
[----:B------:R-:W-:-:S04]  /*3130*/  SHF.R.U32.HI R18, RZ, 0x3, R47 ;  /* 0x00000003ff127819 */ /* 0x000fc8000001162f */
[----:B------:R-:W-:Y:S02]  /*3140*/  LOP3.LUT R14, R18, R14, R43, 0x96, !PT ;  /* 0x0000000e120e7212 */ /* 0x000fe400078e962b */
[C-C-:B------:R-:W-:Y:S02]  /*3150*/  SHF.L.W.U32.HI R18, R35.reuse, 0xf, R35.reuse ;  /* 0x0000000f23127819 */ /* 0x140fe40000010e23 */
[----:B------:R-:W-:Y:S01]  /*3160*/  SHF.L.W.U32.HI R43, R35, 0xd, R35 ;  /* 0x0000000d232b7819 */ /* 0x000fe20000010e23 */
[----:B------:R-:W-:-:S03]  /*3170*/  IMAD.IADD R14, R14, 0x1, R45 ;  /* 0x000000010e0e7824 */ /* 0x000fc600078e022d */
[----:B------:R-:W-:Y:S02]  /*3180*/  LOP3.LUT R18, R49, R18, R43, 0x96, !PT ;  /* 0x0000001231127212 */ /* 0x000fe400078e962b */
[C-C-:B------:R-:W-:Y:S02]  /*3190*/  SHF.L.W.U32.HI R43, R46.reuse, 0x1e, R46.reuse ;  /* 0x0000001e2e2b7819 */ /* 0x140fe40000010e2e */
[----:B------:R-:W-:Y:S02]  /*31a0*/  SHF.L.W.U32.HI R49, R46, 0xa, R46 ;  /* 0x0000000a2e317819 */ /* 0x000fe40000010e2e */
[----:B------:R-:W-:Y:S02]  /*31b0*/  SHF.L.W.U32.HI R45, R14, 0xf, R14 ;  /* 0x0000000f0e2d7819 */ /* 0x000fe40000010e0e */
[----:B------:R-:W-:Y:S02]  /*31c0*/  LOP3.LUT R48, R49, R43, R48, 0x96, !PT ;  /* 0x0000002b31307212 */ /* 0x000fe400078e9630 */
[----:B------:R-:W-:-:S02]  /*31d0*/  IADD3 R43, PT, PT, R47, UR14, R50 ;  /* 0x0000000e2f2b7c10 */ /* 0x000fc4000fffe032 */
[----:B------:R-:W-:Y:S02]  /*31e0*/  LOP3.LUT R49, R41, R28, R46, 0xe8, !PT ;  /* 0x0000001c29317212 */ /* 0x000fe400078ee82e */
[----:B------:R-:W-:Y:S01]  /*31f0*/  IADD3 R18, PT, PT, R47, R18, R38 ;  /* 0x000000122f127210 */ /* 0x000fe20007ffe026 */
[----:B------:R-:W-:Y:S01]  /*3200*/  IMAD.IADD R30, R30, 0x1, R43 ;  /* 0x000000011e1e7824 */ /* 0x000fe200078e022b */
[----:B------:R-:W-:-:S04]  /*3210*/  IADD3 R43, PT, PT, R43, R48, R49 ;  /* 0x000000302b2b7210 */ /* 0x000fc80007ffe031 */
[C-C-:B------:R-:W-:Y:S02]  /*3220*/  SHF.L.W.U32.HI R48, R30.reuse, 0x1a, R30.reuse ;  /* 0x0000001a1e307819 */ /* 0x140fe40000010e1e */
        /* <DEDUP_REMOVED lines=16> */
[C-C-:B------:R-:W-:Y:S02]  /*3330*/  SHF.L.W.U32.HI R31, R48.reuse, 0x19, R48.reuse ;  /* 0x00000019301f7819 */ /* 0x140fe40000010e30 */
[----:B------:R-:W-:Y:S02]  /*3340*/  SHF.R.U32.HI R19, RZ, 0x3, R48 ;  /* 0x00000003ff137819 */ /* 0x000fe40000011630 */
[----:B------:R-:W-:Y:S02]  /*3350*/  IADD3 R49, PT, PT, R48, UR15, R49 ;  /* 0x0000000f30317c10 */ /* 0x000fe4000fffe031 */
[----:B------:R-:W-:Y:S02]  /*3360*/  LOP3.LUT R31, R19, R31, R50, 0x96, !PT ;  /* 0x0000001f131f7212 */ /* 0x000fe400078e9632 */
[----:B------:R-:W-:-:S02]  /*3370*/  SHF.L.W.U32.HI R50, R14, 0xd, R14 ;  /* 0x0000000d0e327819 */ /* 0x000fc40000010e0e */
[----:B------:R-:W-:Y:S01]  /*3380*/  SHF.R.U32.HI R19, RZ, 0xa, R14 ;  /* 0x0000000aff137819 */ /* 0x000fe2000001160e */
[----:B------:R-:W-:-:S03]  /*3390*/  IMAD.IADD R18, R31, 0x1, R18 ;  /* 0x000000011f127824 */ /* 0x000fc600078e0212 */
[----:B------:R-:W-:Y:S01]  /*33a0*/  LOP3.LUT R45, R19, R45, R50, 0x96, !PT ;  /* 0x0000002d132d7212 */ /* 0x000fe200078e9632 */
[----:B------:R-:W-:-:S03]  /*33b0*/  IMAD.IADD R19, R28, 0x1, R49 ;  /* 0x000000011c137824 */ /* 0x000fc600078e0231 */
[----:B------:R-:W-:Y:S02]  /*33c0*/  IADD3 R45, PT, PT, R48, R45, R23 ;  /* 0x0000002d302d7210 */ /* 0x000fe40007ffe017 */
[C-C-:B------:R-:W-:Y:S02]  /*33d0*/  SHF.L.W.U32.HI R28, R19.reuse, 0x1a, R19.reuse ;  /* 0x0000001a131c7819 */ /* 0x140fe40000010e13 */
[C-C-:B------:R-:W-:Y:S02]  /*33e0*/  SHF.L.W.U32.HI R47, R19.reuse, 0x15, R19.reuse ;  /* 0x00000015132f7819 */ /* 0x140fe40000010e13 */
[----:B------:R-:W-:Y:S02]  /*33f0*/  SHF.L.W.U32.HI R50, R19, 0x7, R19 ;  /* 0x0000000713327819 */ /* 0x000fe40000010e13 */
[----:B------:R-:W-:Y:S02]  /*3400*/  SHF.L.W.U32.HI R48, R43, 0xa, R43 ;  /* 0x0000000a2b307819 */ /* 0x000fe40000010e2b */
[----:B------:R-:W-:-:S02]  /*3410*/  LOP3.LUT R47, R50, R28, R47, 0x96, !PT ;  /* 0x0000001c322f7212 */ /* 0x000fc400078e962f */
[----:B------:R-:W-:Y:S02]  /*3420*/  LOP3.LUT R28, R29, R19, R30, 0xb8, !PT ;  /* 0x000000131d1c7212 */ /* 0x000fe400078eb81e */
[----:B------:R-:W-:Y:S02]  /*3430*/  SHF.R.U32.HI R50, RZ, 0xa, R18 ;  /* 0x0000000aff327819 */ /* 0x000fe40000011612 */
[----:B------:R-:W-:Y:S02]  /*3440*/  IADD3 R47, PT, PT, R47, R28, R44 ;  /* 0x0000001c2f2f7210 */ /* 0x000fe40007ffe02c */
[----:B------:R-:W-:Y:S02]  /*3450*/  PRMT R28, R24, 0x7771, RZ ;  /* 0x00007771181c7816 */ /* 0x000fe400000000ff */
[----:B------:R-:W-:-:S03]  /*3460*/  SHF.L.W.U32.HI R44, R18, 0xd, R18 ;  /* 0x0000000d122c7819 */ /* 0x000fc60000010e12 */
        /* <DEDUP_REMOVED lines=13> */
[----:B------:R-:W-:Y:S02]  /*3540*/  SHF.L.W.U32.HI R31, R18, 0xf, R18 ;  /* 0x0000000f121f7819 */ /* 0x000fe40000010e12 */
[C---:B------:R-:W-:Y:S01]  /*3550*/  SHF.L.W.U32.HI R51, R43.reuse, 0x13, R43 ;  /* 0x000000132b337819 */ /* 0x040fe20000010e2b */
[----:B------:R-:W-:Y:S01]  /*3560*/  IMAD.IADD R24, R24, 0x1, R45 ;  /* 0x0000000118187824 */ /* 0x000fe200078e022d */
[----:B------:R-:W-:Y:S02]  /*3570*/  LOP3.LUT R31, R50, R31, R44, 0x96, !PT ;  /* 0x0000001f321f7212 */ /* 0x000fe400078e962c */
[----:B------:R-:W-:Y:S02]  /*3580*/  SHF.L.W.U32.HI R44, R43, 0x1e, R43 ;  /* 0x0000001e2b2c7819 */ /* 0x000fe40000010e2b */
[----:B------:R-:W-:-:S02]  /*3590*/  IADD3 R50, PT, PT, R28, UR16, R47 ;  /* 0x000000101c327c10 */ /* 0x000fc4000fffe02f */
[----:B------:R-:W-:Y:S02]  /*35a0*/  LOP3.LUT R44, R48, R44, R51, 0x96, !PT ;  /* 0x0000002c302c7212 */ /* 0x000fe400078e9633 */
[----:B------:R-:W-:Y:S02]  /*35b0*/  LOP3.LUT R48, R46, R41, R43, 0xe8, !PT ;  /* 0x000000292e307212 */ /* 0x000fe400078ee82b */
[----:B------:R-:W-:Y:S02]  /*35c0*/  SHF.R.U32.HI R45, RZ, 0xa, R24 ;  /* 0x0000000aff2d7819 */ /* 0x000fe40000011618 */
[----:B------:R-:W-:Y:S01]  /*35d0*/  IADD3 R44, PT, PT, R49, R44, R48 ;  /* 0x0000002c312c7210 */ /* 0x000fe20007ffe030 */
[----:B------:R-:W-:-:S05]  /*35e0*/  IMAD.IADD R48, R41, 0x1, R50 ;  /* 0x0000000129307824 */ /* 0x000fca00078e0232 */
[C-C-:B------:R-:W-:Y:S02]  /*35f0*/  SHF.L.W.U32.HI R41, R48.reuse, 0x1a, R48.reuse ;  /* 0x0000001a30297819 */ /* 0x140fe40000010e30 */
[C-C-:B------:R-:W-:Y:S02]  /*3600*/  SHF.L.W.U32.HI R52, R48.reuse, 0x15, R48.reuse ;  /* 0x0000001530347819 */ /* 0x140fe40000010e30 */
[----:B------:R-:W-:-:S04]  /*3610*/  SHF.L.W.U32.HI R47, R48, 0x7, R48 ;  /* 0x00000007302f7819 */ /* 0x000fc80000010e30 */
[----:B------:R-:W-:Y:S02]  /*3620*/  LOP3.LUT R52, R47, R41, R52, 0x96, !PT ;  /* 0x000000292f347212 */ /* 0x000fe400078e9634 */
[----:B------:R-:W-:Y:S02]  /*3630*/  LOP3.LUT R41, R30, R48, R19, 0xb8, !PT ;  /* 0x000000301e297212 */ /* 0x000fe400078eb813 */
[----:B------:R-:W-:Y:S02]  /*3640*/  SHF.L.W.U32.HI R47, R44, 0xa, R44 ;  /* 0x0000000a2c2f7819 */ /* 0x000fe40000010e2c */
[----:B------:R-:W-:Y:S02]  /*3650*/  IADD3 R52, PT, PT, R52, R41, R29 ;  /* 0x0000002934347210 */ /* 0x000fe40007ffe01d */
[C-C-:B------:R-:W-:Y:S02]  /*3660*/  SHF.L.W.U32.HI R29, R24.reuse, 0xf, R24.reuse ;  /* 0x0000000f181d7819 */ /* 0x140fe40000010e18 */
[----:B------:R-:W-:-:S04]  /*3670*/  SHF.L.W.U32.HI R41, R24, 0xd, R24 ;  /* 0x0000000d18297819 */ /* 0x000fc80000010e18 */
[----:B------:R-:W-:Y:S02]  /*3680*/  LOP3.LUT R29, R45, R29, R41, 0x96, !PT ;  /* 0x0000001d2d1d7212 */ /* 0x000fe400078e9629 */
[C-C-:B------:R-:W-:Y:S02]  /*3690*/  SHF.L.W.U32.HI R41, R44.reuse, 0x1e, R44.reuse ;  /* 0x0000001e2c297819 */ /* 0x140fe40000010e2c */
[----:B------:R-:W-:Y:S02]  /*36a0*/  SHF.L.W.U32.HI R45, R44, 0x13, R44 ;  /* 0x000000132c2d7819 */ /* 0x000fe40000010e2c */
[----:B------:R-:W-:Y:S02]  /*36b0*/  IADD3 R29, PT, PT, R25, R29, R42 ;  /* 0x0000001d191d7210 */ /* 0x000fe40007ffe02a */
[----:B------:R-:W-:Y:S02]  /*36c0*/  LOP3.LUT R41, R47, R41, R45, 0x96, !PT ;  /* 0x000000292f297212 */ /* 0x000fe400078e962d */
[----:B------:R-:W-:Y:S01]  /*36d0*/  LOP3.LUT R45, R43, R46, R44, 0xe8, !PT ;  /* 0x0000002e2b2d7212 */ /* 0x000fe200078ee82c */
[----:B------:R-:W-:Y:S01]  /*36e0*/  IMAD.IADD R22, R22, 0x1, R29 ;  /* 0x0000000116167824 */ /* 0x000fe200078e021d */
[----:B------:R-:W-:-:S02]  /*36f0*/  IADD3 R47, PT, PT, R25, UR17, R52 ;  /* 0x00000011192f7c10 */ /* 0x000fc4000fffe034 */
[----:B------:R-:W-:Y:S02]  /*3700*/  IADD3 R41, PT, PT, R50, R41, R45 ;  /* 0x0000002932297210 */ /* 0x000fe40007ffe02d */
[----:B------:R-:W-:Y:S01]  /*3710*/  SHF.R.U32.HI R29, RZ, 0x3, R17 ;  /* 0x00000003ff1d7819 */ /* 0x000fe20000011611 */
[----:B------:R-:W-:-:S05]  /*3720*/  IMAD.IADD R45, R46, 0x1, R47 ;  /* 0x000000012e2d7824 */ /* 0x000fca00078e022f */
[C-C-:B------:R-:W-:Y:S02]  /*3730*/  SHF.L.W.U32.HI R46, R45.reuse, 0x1a, R45.reuse ;  /* 0x0000001a2d2e7819 */ /* 0x140fe40000010e2d */
[C-C-:B------:R-:W-:Y:S02]  /*3740*/  SHF.L.W.U32.HI R49, R45.reuse, 0x15, R45.reuse ;  /* 0x000000152d317819 */ /* 0x140fe40000010e2d */
[----:B------:R-:W-:-:S04]  /*3750*/  SHF.L.W.U32.HI R50, R45, 0x7, R45 ;  /* 0x000000072d327819 */ /* 0x000fc80000010e2d */
[----:B------:R-:W-:Y:S02]  /*3760*/  LOP3.LUT R49, R50, R46, R49, 0x96, !PT ;  /* 0x0000002e32317212 */ /* 0x000fe400078e9631 */
[----:B------:R-:W-:-:S04]  /*3770*/  LOP3.LUT R46, R19, R45, R48, 0xb8, !PT ;  /* 0x0000002d132e7212 */ /* 0x000fc800078eb830 */
[----:B------:R-:W-:Y:S02]  /*3780*/  IADD3 R50, PT, PT, R49, R46, R30 ;  /* 0x0000002e31327210 */ /* 0x000fe40007ffe01e */
[C-C-:B------:R-:W-:Y:S02]  /*3790*/  SHF.L.W.U32.HI R30, R41.reuse, 0x1e, R41.reuse ;  /* 0x0000001e291e7819 */ /* 0x140fe40000010e29 */
[C-C-:B------:R-:W-:Y:S02]  /*37a0*/  SHF.L.W.U32.HI R49, R41.reuse, 0x13, R41.reuse ;  /* 0x0000001329317819 */ /* 0x140fe40000010e29 */
[----:B------:R-:W-:Y:S02]  /*37b0*/  SHF.L.W.U32.HI R46, R41, 0xa, R41 ;  /* 0x0000000a292e7819 */ /* 0x000fe40000010e29 */
[----:B------:R-:W-:Y:S02]  /*37c0*/  IADD3 R50, PT, PT, R33, UR18, R50 ;  /* 0x0000001221327c10 */ /* 0x000fe4000fffe032 */
[----:B------:R-:W-:-:S02]  /*37d0*/  LOP3.LUT R30, R46, R30, R49, 0x96, !PT ;  /* 0x0000001e2e1e7212 */ /* 0x000fc400078e9631 */
[----:B------:R-:W-:-:S04]  /*37e0*/  LOP3.LUT R46, R44, R43, R41, 0xe8, !PT ;  /* 0x0000002b2c2e7212 */ /* 0x000fc800078ee829 */
[----:B------:R-:W-:Y:S01]  /*37f0*/  IADD3 R30, PT, PT, R47, R30, R46 ;  /* 0x0000001e2f1e7210 */ /* 0x000fe20007ffe02e */
        /* <DEDUP_REMOVED lines=19> */
[----:B------:R-:W-:Y:S02]  /*3930*/  LOP3.LUT R44, R45, R43, R46, 0xb8, !PT ;  /* 0x0000002b2d2c7212 */ /* 0x000fe400078eb82e */
[--C-:B------:R-:W-:Y:S02]  /*3940*/  SHF.L.W.U32.HI R50, R19, 0xa, R19.reuse ;  /* 0x0000000a13327819 */ /* 0x100fe40000010e13 */
[----:B------:R-:W-:Y:S02]  /*3950*/  IADD3 R48, PT, PT, R49, R44, R48 ;  /* 0x0000002c31307210 */ /* 0x000fe40007ffe030 */
[C-C-:B------:R-:W-:Y:S02]  /*3960*/  SHF.L.W.U32.HI R44, R19.reuse, 0x1e, R19.reuse ;  /* 0x0000001e132c7819 */ /* 0x140fe40000010e13 */
[----:B------:R-:W-:-:S04]  /*3970*/  SHF.L.W.U32.HI R49, R19, 0x13, R19 ;  /* 0x0000001313317819 */ /* 0x000fc80000010e13 */
[----:B------:R-:W-:Y:S02]  /*3980*/  LOP3.LUT R44, R50, R44, R49, 0x96, !PT ;  /* 0x0000002c322c7212 */ /* 0x000fe400078e9631 */
[----:B------:R-:W-:-:S04]  /*3990*/  LOP3.LUT R49, R30, R41, R19, 0xe8, !PT ;  /* 0x000000291e317212 */ /* 0x000fc800078ee813 */
[----:B------:R-:W-:-:S04]  /*39a0*/  IADD3 R44, PT, PT, R47, R44, R49 ;  /* 0x0000002c2f2c7210 */ /* 0x000fc80007ffe031 */
[C-C-:B------:R-:W-:Y:S02]  /*39b0*/  SHF.L.W.U32.HI R47, R44.reuse, 0x1e, R44.reuse ;  /* 0x0000001e2c2f7819 */ /* 0x140fe40000010e2c */
[C-C-:B------:R-:W-:Y:S02]  /*39c0*/  SHF.L.W.U32.HI R50, R44.reuse, 0x13, R44.reuse ;  /* 0x000000132c327819 */ /* 0x140fe40000010e2c */
[----:B------:R-:W-:-:S04]  /*39d0*/  SHF.L.W.U32.HI R49, R44, 0xa, R44 ;  /* 0x0000000a2c317819 */ /* 0x000fc80000010e2c */
[----:B------:R-:W-:Y:S02]  /*39e0*/  LOP3.LUT R47, R49, R47, R50, 0x96, !PT ;  /* 0x0000002f312f7212 */ /* 0x000fe400078e9632 */
[----:B------:R-:W-:-:S05]  /*39f0*/  IADD3 R50, PT, PT, R17, UR20, R48 ;  /* 0x0000001411327c10 */ /* 0x000fca000fffe030 */
[----:B------:R-:W-:Y:S01]  /*3a00*/  IMAD.IADD R48, R41, 0x1, R50 ;  /* 0x0000000129307824 */ /* 0x000fe200078e0232 */
[----:B------:R-:W-:-:S04]  /*3a10*/  LOP3.LUT R41, R19, R30, R44, 0xe8, !PT ;  /* 0x0000001e13297212 */ /* 0x000fc800078ee82c */
[----:B------:R-:W-:Y:S02]  /*3a20*/  IADD3 R41, PT, PT, R50, R47, R41 ;  /* 0x0000002f32297210 */ /* 0x000fe40007ffe029 */
[C-C-:B------:R-:W-:Y:S02]  /*3a30*/  SHF.L.W.U32.HI R47, R48.reuse, 0x1a, R48.reuse ;  /* 0x0000001a302f7819 */ /* 0x140fe40000010e30 */
[C-C-:B------:R-:W-:Y:S02]  /*3a40*/  SHF.L.W.U32.HI R50, R48.reuse, 0x15, R48.reuse ;  /* 0x0000001530327819 */ /* 0x140fe40000010e30 */
[----:B------:R-:W-:Y:S02]  /*3a50*/  SHF.L.W.U32.HI R49, R48, 0x7, R48 ;  /* 0x0000000730317819 */ /* 0x000fe40000010e30 */
[----:B------:R-:W-:Y:S02]  /*3a60*/  SHF.L.W.U32.HI R52, R41, 0x13, R41 ;  /* 0x0000001329347819 */ /* 0x000fe40000010e29 */
[----:B------:R-:W-:-:S02]  /*3a70*/  LOP3.LUT R50, R49, R47, R50, 0x96, !PT ;  /* 0x0000002f31327212 */ /* 0x000fc400078e9632 */
[----:B------:R-:W-:-:S04]  /*3a80*/  LOP3.LUT R47, R46, R48, R43, 0xb8, !PT ;  /* 0x000000302e2f7212 */ /* 0x000fc800078eb82b */
[----:B------:R-:W-:Y:S02]  /*3a90*/  IADD3 R50, PT, PT, R50, R47, R45 ;  /* 0x0000002f32327210 */ /* 0x000fe40007ffe02d */
        /* <DEDUP_REMOVED lines=9> */
[----:B------:R-:W-:-:S04]  /*3b30*/  SHF.L.W.U32.HI R49, R45, 0x7, R45 ;  /* 0x000000072d317819 */ /* 0x000fc80000010e2d */
[----:B------:R-:W-:Y:S02]  /*3b40*/  LOP3.LUT R47, R49, R47, R50, 0x96, !PT ;  /* 0x0000002f312f7212 */ /* 0x000fe400078e9632 */
[----:B------:R-:W-:Y:S02]  /*3b50*/  LOP3.LUT R49, R43, R45, R48, 0xb8, !PT ;  /* 0x0000002d2b317212 */ /* 0x000fe400078eb830 */
[C---:B------:R-:W-:Y:S02]  /*3b60*/  SHF.L.W.U32.HI R50, R30.reuse, 0x13, R30 ;  /* 0x000000131e327819 */ /* 0x040fe40000010e1e */
        /* <DEDUP_REMOVED lines=16> */
[----:B------:R-:W-:-:S02]  /*3c70*/  SHF.L.W.U32.HI R50, R19, 0x13, R19 ;  /* 0x0000001313327819 */ /* 0x000fc40000010e13 */
[----:B------:R-:W-:Y:S02]  /*3c80*/  IADD3 R47, PT, PT, R38, UR23, R47 ;  /* 0x00000017262f7c10 */ /* 0x000fe4000fffe02f */
[----:B------:R-:W-:-:S03]  /*3c90*/  LOP3.LUT R50, R49, R43, R50, 0x96, !PT ;  /* 0x0000002b31327212 */ /* 0x000fc600078e9632 */
        /* <DEDUP_REMOVED lines=41> */
[----:B------:R-:W-:Y:S02]  /*3f30*/  IADD3 R46, PT, PT, R42, UR26, R41 ;  /* 0x0000001a2a2e7c10 */ /* 0x000fe4000fffe029 */
[----:B------:R-:W-:-:S03]  /*3f40*/  LOP3.LUT R41, R47, R44, R30, 0xe8, !PT ;  /* 0x0000002c2f297212 */ /* 0x000fc600078ee81e */
[----:B------:R-:W-:Y:S01]  /*3f50*/  IMAD.IADD R19, R19, 0x1, R46 ;  /* 0x0000000113137824 */ /* 0x000fe200078e022e */
[----:B------:R-:W-:-:S04]  /*3f60*/  IADD3 R46, PT, PT, R46, R49, R41 ;  /* 0x000000312e2e7210 */ /* 0x000fc80007ffe029 */
        /* <DEDUP_REMOVED lines=8> */
[----:B------:R-:W-:-:S02]  /*3ff0*/  SHF.L.W.U32.HI R50, R46, 0x13, R46 ;  /* 0x000000132e327819 */ /* 0x000fc40000010e2e */
[----:B------:R-:W-:Y:S02]  /*4000*/  IADD3 R41, PT, PT, R20, UR27, R41 ;  /* 0x0000001b14297c10 */ /* 0x000fe4000fffe029 */
[----:B------:R-:W-:Y:S02]  /*4010*/  LOP3.LUT R50, R49, R43, R50, 0x96, !PT ;  /* 0x0000002b31327212 */ /* 0x000fe400078e9632 */
[----:B------:R-:W-:Y:S01]  /*4020*/  LOP3.LUT R43, R30, R47, R46, 0xe8, !PT ;  /* 0x0000002f1e2b7212 */ /* 0x000fe200078ee82e */
[----:B------:R-:W-:-:S03]  /*4030*/  IMAD.IADD R52, R44, 0x1, R41 ;  /* 0x000000012c347824 */ /* 0x000fc600078e0229 */
[----:B------:R-:W-:Y:S02]  /*4040*/  IADD3 R41, PT, PT, R41, R50, R43 ;  /* 0x0000003229297210 */ /* 0x000fe40007ffe02b */
        /* <DEDUP_REMOVED lines=48> */
[C---:B------:R-:W-:Y:S02]  /*4350*/  SHF.L.W.U32.HI R46, R30.reuse, 0x1e, R30 ;  /* 0x0000001e1e2e7819 */ /* 0x040fe40000010e1e */
[----:B------:R-:W-:Y:S02]  /*4360*/  IADD3 R45, PT, PT, R19, R45, R52 ;  /* 0x0000002d132d7210 */ /* 0x000fe40007ffe034 */
[----:B------:R-:W-:Y:S02]  /*4370*/  SHF.L.W.U32.HI R19, R30, 0x13, R30 ;  /* 0x000000131e137819 */ /* 0x000fe40000010e1e */
[----:B------:R-:W-:Y:S02]  /*4380*/  IADD3 R45, PT, PT, R24, UR31, R45 ;  /* 0x0000001f182d7c10 */ /* 0x000fe4000fffe02d */
[----:B------:R-:W-:-:S02]  /*4390*/  LOP3.LUT R46, R49, R46, R19, 0x96, !PT ;  /* 0x0000002e312e7212 */ /* 0x000fc400078e9613 */
[----:B------:R-:W-:Y:S01]  /*43a0*/  IADD3 R19, PT, PT, R28, R31, R40 ;  /* 0x0000001f1c137210 */ /* 0x000fe20007ffe028 */
[----:B------:R-:W-:-:S04]  /*43b0*/  IMAD.IADD R41, R41, 0x1, R45 ;  /* 0x0000000129297824 */ /* 0x000fc800078e022d */
[----:B------:R-:W-:Y:S01]  /*43c0*/  IMAD.IADD R19, R32, 0x1, R19 ;  /* 0x0000000120137824 */ /* 0x000fe200078e0213 */
[C-C-:B------:R-:W-:Y:S02]  /*43d0*/  SHF.L.W.U32.HI R28, R41.reuse, 0x1a, R41.reuse ;  /* 0x0000001a291c7819 */ /* 0x140fe40000010e29 */
[C-C-:B------:R-:W-:Y:S02]  /*43e0*/  SHF.L.W.U32.HI R31, R41.reuse, 0x15, R41.reuse ;  /* 0x00000015291f7819 */ /* 0x140fe40000010e29 */
[----:B------:R-:W-:-:S04]  /*43f0*/  SHF.L.W.U32.HI R49, R41, 0x7, R41 ;  /* 0x0000000729317819 */ /* 0x000fc80000010e29 */
[----:B------:R-:W-:Y:S02]  /*4400*/  LOP3.LUT R31, R49, R28, R31, 0x96, !PT ;  /* 0x0000001c311f7212 */ /* 0x000fe400078e961f */
[----:B------:R-:W-:-:S04]  /*4410*/  LOP3.LUT R28, R47, R41, R44, 0xb8, !PT ;  /* 0x000000292f1c7212 */ /* 0x000fc800078eb82c */
[----:B------:R-:W-:-:S04]  /*4420*/  IADD3 R28, PT, PT, R31, R28, R50 ;  /* 0x0000001c1f1c7210 */ /* 0x000fc80007ffe032 */
[----:B------:R-:W-:-:S05]  /*4430*/  IADD3 R31, PT, PT, R19, UR32, R28 ;  /* 0x00000020131f7c10 */ /* 0x000fca000fffe01c */
[----:B------:R-:W-:Y:S01]  /*4440*/  IMAD.IADD R28, R48, 0x1, R31 ;  /* 0x00000001301c7824 */ /* 0x000fe200078e021f */
[----:B------:R-:W-:-:S04]  /*4450*/  LOP3.LUT R48, R43, R48, R30, 0xe8, !PT ;  /* 0x000000302b307212 */ /* 0x000fc800078ee81e */
[C-C-:B------:R-:W-:Y:S02]  /*4460*/  SHF.L.W.U32.HI R32, R28.reuse, 0x1a, R28.reuse ;  /* 0x0000001a1c207819 */ /* 0x140fe40000010e1c */
[C-C-:B------:R-:W-:Y:S02]  /*4470*/  SHF.L.W.U32.HI R49, R28.reuse, 0x15, R28.reuse ;  /* 0x000000151c317819 */ /* 0x140fe40000010e1c */
[----:B------:R-:W-:Y:S02]  /*4480*/  SHF.L.W.U32.HI R50, R28, 0x7, R28 ;  /* 0x000000071c327819 */ /* 0x000fe40000010e1c */
[----:B------:R-:W-:Y:S02]  /*4490*/  LOP3.LUT R25, R44, R28, R41, 0xb8, !PT ;  /* 0x0000001c2c197212 */ /* 0x000fe400078eb829 */
[----:B------:R-:W-:Y:S02]  /*44a0*/  LOP3.LUT R32, R50, R32, R49, 0x96, !PT ;  /* 0x0000002032207212 */ /* 0x000fe400078e9631 */
[----:B------:R-:W-:-:S02]  /*44b0*/  IADD3 R45, PT, PT, R45, R46, R48 ;  /* 0x0000002e2d2d7210 */ /* 0x000fc40007ffe030 */
[----:B------:R-:W-:Y:S02]  /*44c0*/  IADD3 R47, PT, PT, R32, R25, R47 ;  /* 0x00000019202f7210 */ /* 0x000fe40007ffe02f */
[----:B------:R-:W-:Y:S02]  /*44d0*/  SHF.L.W.U32.HI R25, R17, 0x19, R17 ;  /* 0x0000001911197819 */ /* 0x000fe40000010e11 */
[----:B------:R-:W-:Y:S02]  /*44e0*/  IADD3 R32, PT, PT, R22, UR33, R47 ;  /* 0x0000002116207c10 */ /* 0x000fe4000fffe02f */
[----:B------:R-:W-:Y:S02]  /*44f0*/  LOP3.LUT R25, R29, R25, R16, 0x96, !PT ;  /* 0x000000191d197212 */ /* 0x000fe400078e9610 */
[--C-:B------:R-:W-:Y:S01]  /*4500*/  SHF.L.W.U32.HI R16, R19, 0xf, R19.reuse ;  /* 0x0000000f13107819 */ /* 0x100fe20000010e13 */
[----:B------:R-:W-:Y:S01]  /*4510*/  IMAD.IADD R29, R43, 0x1, R32 ;  /* 0x000000012b1d7824 */ /* 0x000fe200078e0220 */
[----:B------:R-:W-:-:S02]  /*4520*/  SHF.L.W.U32.HI R47, R19, 0xd, R19 ;  /* 0x0000000d132f7819 */ /* 0x000fc40000010e13 */
[----:B------:R-:W-:Y:S02]  /*4530*/  SHF.R.U32.HI R46, RZ, 0xa, R19 ;  /* 0x0000000aff2e7819 */ /* 0x000fe40000011613 */
[C---:B------:R-:W-:Y:S02]  /*4540*/  SHF.L.W.U32.HI R48, R29.reuse, 0x7, R29 ;  /* 0x000000071d307819 */ /* 0x040fe40000010e1d */
[----:B------:R-:W-:Y:S02]  /*4550*/  LOP3.LUT R16, R46, R16, R47, 0x96, !PT ;  /* 0x000000102e107212 */ /* 0x000fe400078e962f */
[C-C-:B------:R-:W-:Y:S02]  /*4560*/  SHF.L.W.U32.HI R46, R29.reuse, 0x1a, R29.reuse ;  /* 0x0000001a1d2e7819 */ /* 0x140fe40000010e1d */
[----:B------:R-:W-:Y:S02]  /*4570*/  SHF.L.W.U32.HI R47, R29, 0x15, R29 ;  /* 0x000000151d2f7819 */ /* 0x000fe40000010e1d */
[----:B------:R-:W-:-:S02]  /*4580*/  IADD3 R16, PT, PT, R33, R16, R20 ;  /* 0x0000001021107210 */ /* 0x000fc40007ffe014 */
[----:B------:R-:W-:Y:S02]  /*4590*/  LOP3.LUT R47, R48, R46, R47, 0x96, !PT ;  /* 0x0000002e302f7212 */ /* 0x000fe400078e962f */
[----:B------:R-:W-:Y:S01]  /*45a0*/  LOP3.LUT R33, R41, R29, R28, 0xb8, !PT ;  /* 0x0000001d29217212 */ /* 0x000fe200078eb81c */
[----:B------:R-:W-:Y:S01]  /*45b0*/  IMAD.IADD R39, R39, 0x1, R16 ;  /* 0x0000000127277824 */ /* 0x000fe200078e0210 */
[----:B------:R-:W-:Y:S02]  /*45c0*/  SHF.R.U32.HI R16, RZ, 0xa, R22 ;  /* 0x0000000aff107819 */ /* 0x000fe40000011616 */
[----:B------:R-:W-:Y:S02]  /*45d0*/  IADD3 R46, PT, PT, R47, R33, R44 ;  /* 0x000000212f2e7210 */ /* 0x000fe40007ffe02c */
[C-C-:B------:R-:W-:Y:S02]  /*45e0*/  SHF.L.W.U32.HI R44, R22.reuse, 0xf, R22.reuse ;  /* 0x0000000f162c7819 */ /* 0x140fe40000010e16 */
[----:B------:R-:W-:-:S02]  /*45f0*/  SHF.L.W.U32.HI R33, R22, 0xd, R22 ;  /* 0x0000000d16217819 */ /* 0x000fc40000010e16 */
[----:B------:R-:W-:Y:S02]  /*4600*/  SHF.L.W.U32.HI R47, R45, 0x13, R45 ;  /* 0x000000132d2f7819 */ /* 0x000fe40000010e2d */
[----:B------:R-:W-:Y:S02]  /*4610*/  LOP3.LUT R44, R16, R44, R33, 0x96, !PT ;  /* 0x0000002c102c7212 */ /* 0x000fe400078e9621 */
[----:B------:R-:W-:Y:S02]  /*4620*/  IADD3 R33, PT, PT, R39, UR34, R46 ;  /* 0x0000002227217c10 */ /* 0x000fe4000fffe02e */
[C-C-:B------:R-:W-:Y:S02]  /*4630*/  SHF.L.W.U32.HI R46, R45.reuse, 0x1e, R45.reuse ;  /* 0x0000001e2d2e7819 */ /* 0x140fe40000010e2d */
[----:B------:R-:W-:Y:S01]  /*4640*/  SHF.L.W.U32.HI R48, R45, 0xa, R45 ;  /* 0x0000000a2d307819 */ /* 0x000fe20000010e2d */
[----:B------:R-:W-:Y:S01]  /*4650*/  IMAD.IADD R16, R30, 0x1, R33 ;  /* 0x000000011e107824 */ /* 0x000fe200078e0221 */
[----:B------:R-:W-:-:S02]  /*4660*/  IADD3 R44, PT, PT, R36, R44, R35 ;  /* 0x0000002c242c7210 */ /* 0x000fc40007ffe023 */
[----:B------:R-:W-:Y:S02]  /*4670*/  LOP3.LUT R46, R48, R46, R47, 0x96, !PT ;  /* 0x0000002e302e7212 */ /* 0x000fe400078e962f */
[C---:B------:R-:W-:Y:S01]  /*4680*/  SHF.L.W.U32.HI R47, R16.reuse, 0x1a, R16 ;  /* 0x0000001a102f7819 */ /* 0x040fe20000010e10 */
[----:B------:R-:W-:Y:S01]  /*4690*/  IMAD.IADD R25, R25, 0x1, R44 ;  /* 0x0000000119197824 */ /* 0x000fe200078e022c */
[C-C-:B------:R-:W-:Y:S02]  /*46a0*/  SHF.L.W.U32.HI R48, R16.reuse, 0x15, R16.reuse ;  /* 0x0000001510307819 */ /* 0x140fe40000010e10 */
[----:B------:R-:W-:Y:S02]  /*46b0*/  SHF.L.W.U32.HI R49, R16, 0x7, R16 ;  /* 0x0000000710317819 */ /* 0x000fe40000010e10 */
[----:B------:R-:W-:Y:S02]  /*46c0*/  LOP3.LUT R36, R30, R43, R45, 0xe8, !PT ;  /* 0x0000002b1e247212 */ /* 0x000fe400078ee82d */
[----:B------:R-:W-:-:S02]  /*46d0*/  LOP3.LUT R48, R49, R47, R48, 0x96, !PT ;  /* 0x0000002f31307212 */ /* 0x000fc400078e9630 */
[----:B------:R-:W-:Y:S02]  /*46e0*/  LOP3.LUT R43, R28, R16, R29, 0xb8, !PT ;  /* 0x000000101c2b7212 */ /* 0x000fe400078eb81d */
[----:B------:R-:W-:Y:S02]  /*46f0*/  IADD3 R36, PT, PT, R31, R46, R36 ;  /* 0x0000002e1f247210 */ /* 0x000fe40007ffe024 */
[----:B------:R-:W-:Y:S02]  /*4700*/  IADD3 R48, PT, PT, R48, R43, R41 ;  /* 0x0000002b30307210 */ /* 0x000fe40007ffe029 */
[--C-:B------:R-:W-:Y:S02]  /*4710*/  SHF.L.W.U32.HI R43, R21, 0x19, R21.reuse ;  /* 0x00000019152b7819 */ /* 0x100fe40000010e15 */
[----:B------:R-:W-:Y:S02]  /*4720*/  SHF.R.U32.HI R31, RZ, 0x3, R21 ;  /* 0x00000003ff1f7819 */ /* 0x000fe40000011615 */
[----:B------:R-:W-:-:S02]  /*4730*/  SHF.L.W.U32.HI R41, R36, 0x1e, R36 ;  /* 0x0000001e24297819 */ /* 0x000fc40000010e24 */
[C-C-:B------:R-:W-:Y:S02]  /*4740*/  SHF.L.W.U32.HI R44, R36.reuse, 0x13, R36.reuse ;  /* 0x00000013242c7819 */ /* 0x140fe40000010e24 */
[----:B------:R-:W-:Y:S02]  /*4750*/  SHF.L.W.U32.HI R46, R36, 0xa, R36 ;  /* 0x0000000a242e7819 */ /* 0x000fe40000010e24 */
[----:B------:R-:W-:Y:S02]  /*4760*/  LOP3.LUT R43, R31, R43, R34, 0x96, !PT ;  /* 0x0000002b1f2b7212 */ /* 0x000fe400078e9622 */
[----:B------:R-:W-:Y:S02]  /*4770*/  IADD3 R34, PT, PT, R25, UR35, R48 ;  /* 0x0000002319227c10 */ /* 0x000fe4000fffe030 */
[----:B------:R-:W-:Y:S02]  /*4780*/  LOP3.LUT R47, R46, R41, R44, 0x96, !PT ;  /* 0x000000292e2f7212 */ /* 0x000fe400078e962c */
[--C-:B------:R-:W-:Y:S01]  /*4790*/  SHF.L.W.U32.HI R41, R39, 0xf, R39.reuse ;  /* 0x0000000f27297819 */ /* 0x100fe20000010e27 */
[----:B------:R-:W-:Y:S01]  /*47a0*/  IMAD.IADD R31, R45, 0x1, R34 ;  /* 0x000000012d1f7824 */ /* 0x000fe200078e0222 */
[----:B------:R-:W-:-:S02]  /*47b0*/  SHF.L.W.U32.HI R44, R39, 0xd, R39 ;  /* 0x0000000d272c7819 */ /* 0x000fc40000010e27 */
[----:B------:R-:W-:Y:S02]  /*47c0*/  SHF.R.U32.HI R46, RZ, 0xa, R39 ;  /* 0x0000000aff2e7819 */ /* 0x000fe40000011627 */
[----:B------:R-:W-:Y:S02]  /*47d0*/  LOP3.LUT R30, R45, R30, R36, 0xe8, !PT ;  /* 0x0000001e2d1e7212 */ /* 0x000fe400078ee824 */
[----:B------:R-:W-:Y:S02]  /*47e0*/  LOP3.LUT R44, R46, R41, R44, 0x96, !PT ;  /* 0x000000292e2c7212 */ /* 0x000fe400078e962c */
[----:B------:R-:W-:Y:S02]  /*47f0*/  IADD3 R41, PT, PT, R32, R47, R30 ;  /* 0x0000002f20297210 */ /* 0x000fe40007ffe01e */
[C-C-:B------:R-:W-:Y:S02]  /*4800*/  SHF.L.W.U32.HI R30, R31.reuse, 0x1a, R31.reuse ;  /* 0x0000001a1f1e7819 */ /* 0x140fe40000010e1f */
[----:B------:R-:W-:-:S02]  /*4810*/  SHF.L.W.U32.HI R47, R31, 0x15, R31 ;  /* 0x000000151f2f7819 */ /* 0x000fc40000010e1f */
[----:B------:R-:W-:Y:S02]  /*4820*/  SHF.L.W.U32.HI R32, R31, 0x7, R31 ;  /* 0x000000071f207819 */ /* 0x000fe40000010e1f */
[----:B------:R-:W-:Y:S02]  /*4830*/  IADD3 R44, PT, PT, R17, R44, R14 ;  /* 0x0000002c112c7210 */ /* 0x000fe40007ffe00e */
[----:B------:R-:W-:Y:S02]  /*4840*/  LOP3.LUT R49, R32, R30, R47, 0x96, !PT ;  /* 0x0000001e20317212 */ /* 0x000fe400078e962f */
[----:B------:R-:W-:Y:S01]  /*4850*/  LOP3.LUT R46, R29, R31, R16, 0xb8, !PT ;  /* 0x0000001f1d2e7212 */ /* 0x000fe200078eb810 */
[----:B------:R-:W-:Y:S01]  /*4860*/  IMAD.IADD R17, R43, 0x1, R44 ;  /* 0x000000012b117824 */ /* 0x000fe200078e022c */
[C-C-:B------:R-:W-:Y:S02]  /*4870*/  SHF.L.W.U32.HI R30, R41.reuse, 0x1e, R41.reuse ;  /* 0x0000001e291e7819 */ /* 0x140fe40000010e29 */
[----:B------:R-:W-:-:S02]  /*4880*/  SHF.L.W.U32.HI R47, R41, 0x13, R41 ;  /* 0x00000013292f7819 */ /* 0x000fc40000010e29 */
[----:B------:R-:W-:Y:S02]  /*4890*/  SHF.L.W.U32.HI R32, R41, 0xa, R41 ;  /* 0x0000000a29207819 */ /* 0x000fe40000010e29 */
[----:B------:R-:W-:Y:S02]  /*48a0*/  IADD3 R46, PT, PT, R49, R46, R28 ;  /* 0x0000002e312e7210 */ /* 0x000fe40007ffe01c */
[----:B------:R-:W-:Y:S02]  /*48b0*/  LOP3.LUT R32, R32, R30, R47, 0x96, !PT ;  /* 0x0000001e20207212 */ /* 0x000fe400078e962f */
[C-C-:B------:R-:W-:Y:S02]  /*48c0*/  SHF.L.W.U32.HI R28, R25.reuse, 0xf, R25.reuse ;  /* 0x0000000f191c7819 */ /* 0x140fe40000010e19 */
[--C-:B------:R-:W-:Y:S02]  /*48d0*/  SHF.L.W.U32.HI R47, R25, 0xd, R25.reuse ;  /* 0x0000000d192f7819 */ /* 0x100fe40000010e19 */
[----:B------:R-:W-:-:S02]  /*48e0*/  SHF.R.U32.HI R30, RZ, 0xa, R25 ;  /* 0x0000000aff1e7819 */ /* 0x000fc40000011619 */
[----:B------:R-:W-:Y:S02]  /*48f0*/  IADD3 R43, PT, PT, R17, UR36, R46 ;  /* 0x00000024112b7c10 */ /* 0x000fe4000fffe02e */
[----:B------:R-:W-:Y:S02]  /*4900*/  LOP3.LUT R45, R36, R45, R41, 0xe8, !PT ;  /* 0x0000002d242d7212 */ /* 0x000fe400078ee829 */
[----:B------:R-:W-:Y:S01]  /*4910*/  LOP3.LUT R47, R30, R28, R47, 0x96, !PT ;  /* 0x0000001c1e2f7212 */ /* 0x000fe200078e962f */
[----:B------:R-:W-:Y:S01]  /*4920*/  IMAD.IADD R28, R36, 0x1, R43 ;  /* 0x00000001241c7824 */ /* 0x000fe200078e022b */
[----:B------:R-:W-:Y:S02]  /*4930*/  IADD3 R30, PT, PT, R33, R32, R45 ;  /* 0x00000020211e7210 */ /* 0x000fe40007ffe02d */
[--C-:B------:R-:W-:Y:S02]  /*4940*/  SHF.L.W.U32.HI R33, R26, 0xe, R37.reuse ;  /* 0x0000000e1a217819 */ /* 0x100fe40000010e25 */
[----:B------:R-:W-:-:S02]  /*4950*/  SHF.L.W.U32.HI R26, R37, 0x19, R37 ;  /* 0x00000019251a7819 */ /* 0x000fc40000010e25 */
[----:B------:R-:W-:Y:S02]  /*4960*/  SHF.R.U32.HI R32, RZ, 0x3, R37 ;  /* 0x00000003ff207819 */ /* 0x000fe40000011625 */
[C-C-:B------:R-:W-:Y:S02]  /*4970*/  SHF.L.W.U32.HI R44, R28.reuse, 0x1a, R28.reuse ;  /* 0x0000001a1c2c7819 */ /* 0x140fe40000010e1c */
[C-C-:B------:R-:W-:Y:S02]  /*4980*/  SHF.L.W.U32.HI R45, R28.reuse, 0x15, R28.reuse ;  /* 0x000000151c2d7819 */ /* 0x140fe40000010e1c */
[----:B------:R-:W-:Y:S02]  /*4990*/  SHF.L.W.U32.HI R46, R28, 0x7, R28 ;  /* 0x000000071c2e7819 */ /* 0x000fe40000010e1c */
[----:B------:R-:W-:Y:S02]  /*49a0*/  LOP3.LUT R26, R32, R26, R33, 0x96, !PT ;  /* 0x0000001a201a7212 */ /* 0x000fe400078e9621 */
[----:B------:R-:W-:-:S02]  /*49b0*/  IADD3 R47, PT, PT, R21, R47, R18 ;  /* 0x0000002f152f7210 */ /* 0x000fc40007ffe012 */
[----:B------:R-:W-:Y:S02]  /*49c0*/  LOP3.LUT R44, R46, R44, R45, 0x96, !PT ;  /* 0x0000002c2e2c7212 */ /* 0x000fe400078e962d */
[----:B------:R-:W-:Y:S01]  /*49d0*/  LOP3.LUT R45, R16, R28, R31, 0xb8, !PT ;  /* 0x0000001c102d7212 */ /* 0x000fe200078eb81f */
[----:B------:R-:W-:Y:S01]  /*49e0*/  IMAD.IADD R26, R26, 0x1, R47 ;  /* 0x000000011a1a7824 */ /* 0x000fe200078e022f */
[C-C-:B------:R-:W-:Y:S02]  /*49f0*/  SHF.L.W.U32.HI R21, R30.reuse, 0x1e, R30.reuse ;  /* 0x0000001e1e157819 */ /* 0x140fe40000010e1e */
[C-C-:B------:R-:W-:Y:S02]  /*4a00*/  SHF.L.W.U32.HI R32, R30.reuse, 0x13, R30.reuse ;  /* 0x000000131e207819 */ /* 0x140fe40000010e1e */
[----:B------:R-:W-:Y:S02]  /*4a10*/  SHF.L.W.U32.HI R33, R30, 0xa, R30 ;  /* 0x0000000a1e217819 */ /* 0x000fe40000010e1e */
[----:B------:R-:W-:-:S02]  /*4a20*/  IADD3 R45, PT, PT, R44, R45, R29 ;  /* 0x0000002d2c2d7210 */ /* 0x000fc40007ffe01d */
[----:B------:R-:W-:Y:S02]  /*4a30*/  LOP3.LUT R33, R33, R21, R32, 0x96, !PT ;  /* 0x0000001521217212 */ /* 0x000fe400078e9620 */
[C-C-:B------:R-:W-:Y:S02]  /*4a40*/  SHF.L.W.U32.HI R21, R17.reuse, 0xf, R17.reuse ;  /* 0x0000000f11157819 */ /* 0x140fe40000010e11 */
[--C-:B------:R-:W-:Y:S02]  /*4a50*/  SHF.L.W.U32.HI R44, R17, 0xd, R17.reuse ;  /* 0x0000000d112c7819 */ /* 0x100fe40000010e11 */
[----:B------:R-:W-:Y:S02]  /*4a60*/  SHF.R.U32.HI R29, RZ, 0xa, R17 ;  /* 0x0000000aff1d7819 */ /* 0x000fe40000011611 */
[----:B------:R-:W-:Y:S02]  /*4a70*/  IADD3 R32, PT, PT, R26, UR37, R45 ;  /* 0x000000251a207c10 */ /* 0x000fe4000fffe02d */
[----:B------:R-:W-:-:S02]  /*4a80*/  LOP3.LUT R36, R41, R36, R30, 0xe8, !PT ;  /* 0x0000002429247212 */ /* 0x000fc400078ee81e */
[----:B------:R-:W-:Y:S01]  /*4a90*/  LOP3.LUT R21, R29, R21, R44, 0x96, !PT ;  /* 0x000000151d157212 */ /* 0x000fe200078e962c */
[----:B------:R-:W-:Y:S01]  /*4aa0*/  IMAD.IADD R29, R41, 0x1, R32 ;  /* 0x00000001291d7824 */ /* 0x000fe200078e0220 */
[----:B------:R-:W-:Y:S02]  /*4ab0*/  IADD3 R33, PT, PT, R34, R33, R36 ;  /* 0x0000002122217210 */ /* 0x000fe40007ffe024 */
[--C-:B------:R-:W-:Y:S02]  /*4ac0*/  SHF.L.W.U32.HI R34, R27, 0xe, R38.reuse ;  /* 0x0000000e1b227819 */ /* 0x100fe40000010e26 */
[--C-:B------:R-:W-:Y:S02]  /*4ad0*/  SHF.L.W.U32.HI R27, R38, 0x19, R38.reuse ;  /* 0x00000019261b7819 */ /* 0x100fe40000010e26 */
[----:B------:R-:W-:Y:S02]  /*4ae0*/  SHF.R.U32.HI R36, RZ, 0x3, R38 ;  /* 0x00000003ff247819 */ /* 0x000fe40000011626 */
[----:B------:R-:W-:-:S02]  /*4af0*/  SHF.L.W.U32.HI R44, R29, 0x1a, R29 ;  /* 0x0000001a1d2c7819 */ /* 0x000fc40000010e1d */
[C-C-:B------:R-:W-:Y:S02]  /*4b00*/  SHF.L.W.U32.HI R45, R29.reuse, 0x15, R29.reuse ;  /* 0x000000151d2d7819 */ /* 0x140fe40000010e1d */
[----:B------:R-:W-:Y:S02]  /*4b10*/  SHF.L.W.U32.HI R46, R29, 0x7, R29 ;  /* 0x000000071d2e7819 */ /* 0x000fe40000010e1d */
[----:B------:R-:W-:Y:S02]  /*4b20*/  LOP3.LUT R27, R36, R27, R34, 0x96, !PT ;  /* 0x0000001b241b7212 */ /* 0x000fe400078e9622 */
[----:B------:R-:W-:Y:S02]  /*4b30*/  IADD3 R34, PT, PT, R37, R21, R24 ;  /* 0x0000001525227210 */ /* 0x000fe40007ffe018 */
[----:B------:R-:W-:Y:S02]  /*4b40*/  LOP3.LUT R45, R46, R44, R45, 0x96, !PT ;  /* 0x0000002c2e2d7212 */ /* 0x000fe400078e962d */
[----:B------:R-:W-:Y:S01]  /*4b50*/  LOP3.LUT R46, R31, R29, R28, 0xb8, !PT ;  /* 0x0000001d1f2e7212 */ /* 0x000fe200078eb81c */
[----:B------:R-:W-:Y:S01]  /*4b60*/  IMAD.IADD R21, R27, 0x1, R34 ;  /* 0x000000011b157824 */ /* 0x000fe200078e0222 */
[----:B------:R-:W-:-:S02]  /*4b70*/  SHF.L.W.U32.HI R36, R33, 0x1e, R33 ;  /* 0x0000001e21247819 */ /* 0x000fc40000010e21 */
[C-C-:B------:R-:W-:Y:S02]  /*4b80*/  SHF.L.W.U32.HI R37, R33.reuse, 0x13, R33.reuse ;  /* 0x0000001321257819 */ /* 0x140fe40000010e21 */
[----:B------:R-:W-:Y:S02]  /*4b90*/  SHF.L.W.U32.HI R44, R33, 0xa, R33 ;  /* 0x0000000a212c7819 */ /* 0x000fe40000010e21 */
[----:B------:R-:W-:Y:S02]  /*4ba0*/  IADD3 R46, PT, PT, R45, R46, R16 ;  /* 0x0000002e2d2e7210 */ /* 0x000fe40007ffe010 */
[----:B------:R-:W-:Y:S02]  /*4bb0*/  LOP3.LUT R36, R44, R36, R37, 0x96, !PT ;  /* 0x000000242c247212 */ /* 0x000fe400078e9625 */
[C-C-:B------:R-:W-:Y:S02]  /*4bc0*/  SHF.L.W.U32.HI R16, R26.reuse, 0xf, R26.reuse ;  /* 0x0000000f1a107819 */ /* 0x140fe40000010e1a */
[----:B------:R-:W-:-:S02]  /*4bd0*/  SHF.L.W.U32.HI R27, R26, 0xd, R26 ;  /* 0x0000000d1a1b7819 */ /* 0x000fc40000010e1a */
[----:B------:R-:W-:Y:S02]  /*4be0*/  SHF.R.U32.HI R34, RZ, 0xa, R26 ;  /* 0x0000000aff227819 */ /* 0x000fe4000001161a */
[----:B------:R-:W-:Y:S02]  /*4bf0*/  IADD3 R37, PT, PT, R21, UR38, R46 ;  /* 0x0000002615257c10 */ /* 0x000fe4000fffe02e */
[----:B------:R-:W-:Y:S02]  /*4c00*/  LOP3.LUT R41, R30, R41, R33, 0xe8, !PT ;  /* 0x000000291e297212 */ /* 0x000fe400078ee821 */
[----:B------:R-:W-:Y:S01]  /*4c10*/  LOP3.LUT R16, R34, R16, R27, 0x96, !PT ;  /* 0x0000001022107212 */ /* 0x000fe200078e961b */
[----:B------:R-:W-:Y:S01]  /*4c20*/  IMAD.IADD R34, R30, 0x1, R37 ;  /* 0x000000011e227824 */ /* 0x000fe200078e0225 */
[----:B------:R-:W-:Y:S02]  /*4c30*/  IADD3 R36, PT, PT, R43, R36, R41 ;  /* 0x000000242b247210 */ /* 0x000fe40007ffe029 */
[----:B------:R-:W-:-:S02]  /*4c40*/  SHF.L.W.U32.HI R27, R23, 0x19, R23 ;  /* 0x00000019171b7819 */ /* 0x000fc40000010e17 */
[--C-:B------:R-:W-:Y:S02]  /*4c50*/  SHF.L.W.U32.HI R44, R23, 0xe, R23.reuse ;  /* 0x0000000e172c7819 */ /* 0x100fe40000010e17 */
[----:B------:R-:W-:Y:S02]  /*4c60*/  SHF.R.U32.HI R41, RZ, 0x3, R23 ;  /* 0x00000003ff297819 */ /* 0x000fe40000011617 */
[C-C-:B------:R-:W-:Y:S02]  /*4c70*/  SHF.L.W.U32.HI R43, R34.reuse, 0x1a, R34.reuse ;  /* 0x0000001a222b7819 */ /* 0x140fe40000010e22 */
[C-C-:B------:R-:W-:Y:S02]  /*4c80*/  SHF.L.W.U32.HI R46, R34.reuse, 0x15, R34.reuse ;  /* 0x00000015222e7819 */ /* 0x140fe40000010e22 */
[----:B------:R-:W-:Y:S02]  /*4c90*/  SHF.L.W.U32.HI R45, R34, 0x7, R34 ;  /* 0x00000007222d7819 */ /* 0x000fe40000010e22 */
[----:B------:R-:W-:-:S02]  /*4ca0*/  LOP3.LUT R27, R41, R27, R44, 0x96, !PT ;  /* 0x0000001b291b7212 */ /* 0x000fc400078e962c */
[----:B------:R-:W-:Y:S02]  /*4cb0*/  IADD3 R16, PT, PT, R38, R16, R19 ;  /* 0x0000001026107210 */ /* 0x000fe40007ffe013 */
[----:B------:R-:W-:Y:S02]  /*4cc0*/  LOP3.LUT R46, R45, R43, R46, 0x96, !PT ;  /* 0x0000002b2d2e7212 */ /* 0x000fe400078e962e */
[----:B------:R-:W-:Y:S01]  /*4cd0*/  LOP3.LUT R44, R28, R34, R29, 0xb8, !PT ;  /* 0x000000221c2c7212 */ /* 0x000fe200078eb81d */
[----:B------:R-:W-:Y:S01]  /*4ce0*/  IMAD.IADD R27, R27, 0x1, R16 ;  /* 0x000000011b1b7824 */ /* 0x000fe200078e0210 */
[C-C-:B------:R-:W-:Y:S02]  /*4cf0*/  SHF.L.W.U32.HI R38, R36.reuse, 0x1e, R36.reuse ;  /* 0x0000001e24267819 */ /* 0x140fe40000010e24 */
[C-C-:B------:R-:W-:Y:S02]  /*4d00*/  SHF.L.W.U32.HI R41, R36.reuse, 0x13, R36.reuse ;  /* 0x0000001324297819 */ /* 0x140fe40000010e24 */
[----:B------:R-:W-:-:S02]  /*4d10*/  SHF.L.W.U32.HI R43, R36, 0xa, R36 ;  /* 0x0000000a242b7819 */ /* 0x000fc40000010e24 */
[----:B------:R-:W-:Y:S02]  /*4d20*/  IADD3 R44, PT, PT, R46, R44, R31 ;  /* 0x0000002c2e2c7210 */ /* 0x000fe40007ffe01f */
[----:B------:R-:W-:Y:S02]  /*4d30*/  LOP3.LUT R41, R43, R38, R41, 0x96, !PT ;  /* 0x000000262b297212 */ /* 0x000fe400078e9629 */
[----:B------:R-:W-:Y:S02]  /*4d40*/  LOP3.LUT R43, R33, R30, R36, 0xe8, !PT ;  /* 0x0000001e212b7212 */ /* 0x000fe400078ee824 */
[C-C-:B------:R-:W-:Y:S02]  /*4d50*/  SHF.L.W.U32.HI R16, R21.reuse, 0xf, R21.reuse ;  /* 0x0000000f15107819 */ /* 0x140fe40000010e15 */
[--C-:B------:R-:W-:Y:S02]  /*4d60*/  SHF.L.W.U32.HI R31, R21, 0xd, R21.reuse ;  /* 0x0000000d151f7819 */ /* 0x100fe40000010e15 */
[----:B------:R-:W-:-:S02]  /*4d70*/  SHF.R.U32.HI R38, RZ, 0xa, R21 ;  /* 0x0000000aff267819 */ /* 0x000fc40000011615 */
[----:B------:R-:W-:Y:S02]  /*4d80*/  IADD3 R30, PT, PT, R27, UR39, R44 ;  /* 0x000000271b1e7c10 */ /* 0x000fe4000fffe02c */
[----:B------:R-:W-:Y:S02]  /*4d90*/  LOP3.LUT R16, R38, R16, R31, 0x96, !PT ;  /* 0x0000001026107212 */ /* 0x000fe400078e961f */
[----:B------:R-:W-:Y:S01]  /*4da0*/  IADD3 R41, PT, PT, R32, R41, R43 ;  /* 0x0000002920297210 */ /* 0x000fe20007ffe02b */
[----:B------:R-:W-:Y:S01]  /*4db0*/  IMAD.IADD R31, R33, 0x1, R30 ;  /* 0x00000001211f7824 */ /* 0x000fe200078e021e */
[C-C-:B------:R-:W-:Y:S02]  /*4dc0*/  SHF.L.W.U32.HI R32, R40.reuse, 0x19, R40.reuse ;  /* 0x0000001928207819 */ /* 0x140fe40000010e28 */
[--C-:B------:R-:W-:Y:S02]  /*4dd0*/  SHF.L.W.U32.HI R43, R40, 0xe, R40.reuse ;  /* 0x0000000e282b7819 */ /* 0x100fe40000010e28 */
[----:B------:R-:W-:-:S02]  /*4de0*/  SHF.R.U32.HI R38, RZ, 0x3, R40 ;  /* 0x00000003ff267819 */ /* 0x000fc40000011628 */
[C-C-:B------:R-:W-:Y:S02]  /*4df0*/  SHF.L.W.U32.HI R44, R31.reuse, 0x1a, R31.reuse ;  /* 0x0000001a1f2c7819 */ /* 0x140fe40000010e1f */
[C-C-:B------:R-:W-:Y:S02]  /*4e00*/  SHF.L.W.U32.HI R45, R31.reuse, 0x15, R31.reuse ;  /* 0x000000151f2d7819 */ /* 0x140fe40000010e1f */
[----:B------:R-:W-:Y:S02]  /*4e10*/  SHF.L.W.U32.HI R46, R31, 0x7, R31 ;  /* 0x000000071f2e7819 */ /* 0x000fe40000010e1f */
[----:B------:R-:W-:Y:S02]  /*4e20*/  LOP3.LUT R32, R38, R32, R43, 0x96, !PT ;  /* 0x0000002026207212 */ /* 0x000fe400078e962b */
[----:B------:R-:W-:Y:S02]  /*4e30*/  IADD3 R23, PT, PT, R23, R16, R22 ;  /* 0x0000001017177210 */ /* 0x000fe40007ffe016 */
[----:B------:R-:W-:-:S02]  /*4e40*/  LOP3.LUT R45, R46, R44, R45, 0x96, !PT ;  /* 0x0000002c2e2d7212 */ /* 0x000fc400078e962d */
[----:B------:R-:W-:Y:S01]  /*4e50*/  LOP3.LUT R44, R29, R31, R34, 0xb8, !PT ;  /* 0x0000001f1d2c7212 */ /* 0x000fe200078eb822 */
[----:B------:R-:W-:Y:S01]  /*4e60*/  IMAD.IADD R23, R32, 0x1, R23 ;  /* 0x0000000120177824 */ /* 0x000fe200078e0217 */
[C-C-:B------:R-:W-:Y:S02]  /*4e70*/  SHF.L.W.U32.HI R16, R41.reuse, 0x1e, R41.reuse ;  /* 0x0000001e29107819 */ /* 0x140fe40000010e29 */
[C-C-:B------:R-:W-:Y:S02]  /*4e80*/  SHF.L.W.U32.HI R43, R41.reuse, 0x13, R41.reuse ;  /* 0x00000013292b7819 */ /* 0x140fe40000010e29 */
[----:B------:R-:W-:Y:S02]  /*4e90*/  SHF.L.W.U32.HI R38, R41, 0xa, R41 ;  /* 0x0000000a29267819 */ /* 0x000fe40000010e29 */
[----:B------:R-:W-:Y:S02]  /*4ea0*/  IADD3 R44, PT, PT, R45, R44, R28 ;  /* 0x0000002c2d2c7210 */ /* 0x000fe40007ffe01c */
[----:B------:R-:W-:-:S02]  /*4eb0*/  LOP3.LUT R38, R38, R16, R43, 0x96, !PT ;  /* 0x0000001026267212 */ /* 0x000fc400078e962b */
[C-C-:B------:R-:W-:Y:S02]  /*4ec0*/  SHF.L.W.U32.HI R16, R27.reuse, 0xf, R27.reuse ;  /* 0x0000000f1b107819 */ /* 0x140fe40000010e1b */
[--C-:B------:R-:W-:Y:S02]  /*4ed0*/  SHF.L.W.U32.HI R43, R27, 0xd, R27.reuse ;  /* 0x0000000d1b2b7819 */ /* 0x100fe40000010e1b */
[----:B------:R-:W-:Y:S02]  /*4ee0*/  SHF.R.U32.HI R28, RZ, 0xa, R27 ;  /* 0x0000000aff1c7819 */ /* 0x000fe4000001161b */
[----:B------:R-:W-:Y:S02]  /*4ef0*/  LOP3.LUT R32, R36, R33, R41, 0xe8, !PT ;  /* 0x0000002124207212 */ /* 0x000fe400078ee829 */
[----:B------:R-:W-:Y:S02]  /*4f00*/  IADD3 R33, PT, PT, R23, UR40, R44 ;  /* 0x0000002817217c10 */ /* 0x000fe4000fffe02c */
[----:B------:R-:W-:-:S02]  /*4f10*/  LOP3.LUT R16, R28, R16, R43, 0x96, !PT ;  /* 0x000000101c107212 */ /* 0x000fc400078e962b */
[----:B------:R-:W-:Y:S01]  /*4f20*/  IADD3 R28, PT, PT, R37, R38, R32 ;  /* 0x00000026251c7210 */ /* 0x000fe20007ffe020 */
[----:B------:R-:W-:Y:S01]  /*4f30*/  IMAD.IADD R32, R36, 0x1, R33 ;  /* 0x0000000124207824 */ /* 0x000fe200078e0221 */
[C-C-:B------:R-:W-:Y:S02]  /*4f40*/  SHF.L.W.U32.HI R37, R42.reuse, 0x19, R42.reuse ;  /* 0x000000192a257819 */ /* 0x140fe40000010e2a */
[--C-:B------:R-:W-:Y:S02]  /*4f50*/  SHF.L.W.U32.HI R38, R42, 0xe, R42.reuse ;  /* 0x0000000e2a267819 */ /* 0x100fe40000010e2a */
[----:B------:R-:W-:Y:S02]  /*4f60*/  SHF.R.U32.HI R43, RZ, 0x3, R42 ;  /* 0x00000003ff2b7819 */ /* 0x000fe4000001162a */
[C-C-:B------:R-:W-:Y:S02]  /*4f70*/  SHF.L.W.U32.HI R44, R32.reuse, 0x1a, R32.reuse ;  /* 0x0000001a202c7819 */ /* 0x140fe40000010e20 */
[----:B------:R-:W-:-:S02]  /*4f80*/  SHF.L.W.U32.HI R45, R32, 0x15, R32 ;  /* 0x00000015202d7819 */ /* 0x000fc40000010e20 */
        /* <DEDUP_REMOVED lines=8> */
[--C-:B------:R-:W-:Y:S02]  /*5010*/  SHF.L.W.U32.HI R40, R28, 0xa, R28.reuse ;  /* 0x0000000a1c287819 */ /* 0x100fe40000010e1c */
[----:B------:R-:W-:Y:S02]  /*5020*/  IADD3 R45, PT, PT, R44, R45, R29 ;  /* 0x0000002d2c2d7210 */ /* 0x000fe40007ffe01d */
[----:B------:R-:W-:Y:S02]  /*5030*/  LOP3.LUT R43, R40, R38, R43, 0x96, !PT ;  /* 0x00000026282b7212 */ /* 0x000fe400078e962b */
[----:B------:R-:W-:Y:S02]  /*5040*/  LOP3.LUT R40, R41, R36, R28, 0xe8, !PT ;  /* 0x0000002429287212 */ /* 0x000fe400078ee81c */
[----:B------:R-:W-:-:S02]  /*5050*/  SHF.L.W.U32.HI R29, R23, 0xf, R23 ;  /* 0x0000000f171d7819 */ /* 0x000fc40000010e17 */
[--C-:B------:R-:W-:Y:S02]  /*5060*/  SHF.L.W.U32.HI R38, R23, 0xd, R23.reuse ;  /* 0x0000000d17267819 */ /* 0x100fe40000010e17 */
[----:B------:R-:W-:Y:S02]  /*5070*/  SHF.R.U32.HI R37, RZ, 0xa, R23 ;  /* 0x0000000aff257819 */ /* 0x000fe40000011617 */
[----:B------:R-:W-:Y:S02]  /*5080*/  IADD3 R36, PT, PT, R16, UR41, R45 ;  /* 0x0000002910247c10 */ /* 0x000fe4000fffe02d */
[----:B------:R-:W-:Y:S02]  /*5090*/  LOP3.LUT R29, R37, R29, R38, 0x96, !PT ;  /* 0x0000001d251d7212 */ /* 0x000fe400078e9626 */
[----:B------:R-:W-:Y:S01]  /*50a0*/  IADD3 R43, PT, PT, R30, R43, R40 ;  /* 0x0000002b1e2b7210 */ /* 0x000fe20007ffe028 */
[----:B------:R-:W-:Y:S01]  /*50b0*/  IMAD.IADD R37, R41, 0x1, R36 ;  /* 0x0000000129257824 */ /* 0x000fe200078e0224 */
        /* <DEDUP_REMOVED lines=43> */
[----:B------:R-:W-:Y:S02]  /*5370*/  IADD3 R38, PT, PT, R20, UR43, R47 ;  /* 0x0000002b14267c10 */ /* 0x000fe4000fffe02f */
[----:B------:R-:W-:Y:S02]  /*5380*/  LOP3.LUT R31, R33, R31, R40, 0x96, !PT ;  /* 0x0000001f211f7212 */ /* 0x000fe400078e9628 */
[C---:B------:R-:W-:Y:S01]  /*5390*/  LOP3.LUT R28, R43.reuse, R28, R34, 0xe8, !PT ;  /* 0x0000001c2b1c7212 */ /* 0x040fe200078ee822 */
[----:B------:R-:W-:Y:S01]  /*53a0*/  IMAD.IADD R33, R43, 0x1, R38 ;  /* 0x000000012b217824 */ /* 0x000fe200078e0226 */
[----:B------:R-:W-:-:S02]  /*53b0*/  SHF.L.W.U32.HI R47, R14, 0xe, R14 ;  /* 0x0000000e0e2f7819 */ /* 0x000fc40000010e0e */
[----:B------:R-:W-:Y:S02]  /*53c0*/  IADD3 R45, PT, PT, R36, R45, R28 ;  /* 0x0000002d242d7210 */ /* 0x000fe40007ffe01c */
[--C-:B------:R-:W-:Y:S02]  /*53d0*/  SHF.L.W.U32.HI R28, R14, 0x19, R14.reuse ;  /* 0x000000190e1c7819 */ /* 0x100fe40000010e0e */
[----:B------:R-:W-:Y:S02]  /*53e0*/  SHF.R.U32.HI R36, RZ, 0x3, R14 ;  /* 0x00000003ff247819 */ /* 0x000fe4000001160e */
[C-C-:B------:R-:W-:Y:S02]  /*53f0*/  SHF.L.W.U32.HI R40, R33.reuse, 0x1a, R33.reuse ;  /* 0x0000001a21287819 */ /* 0x140fe40000010e21 */
[C-C-:B------:R-:W-:Y:S02]  /*5400*/  SHF.L.W.U32.HI R49, R33.reuse, 0x15, R33.reuse ;  /* 0x0000001521317819 */ /* 0x140fe40000010e21 */
[----:B------:R-:W-:-:S02]  /*5410*/  SHF.L.W.U32.HI R42, R33, 0x7, R33 ;  /* 0x00000007212a7819 */ /* 0x000fc40000010e21 */
[----:B------:R-:W-:Y:S02]  /*5420*/  LOP3.LUT R28, R36, R28, R47, 0x96, !PT ;  /* 0x0000001c241c7212 */ /* 0x000fe400078e962f */
[----:B------:R-:W-:Y:S02]  /*5430*/  IADD3 R31, PT, PT, R35, R31, R26 ;  /* 0x0000001f231f7210 */ /* 0x000fe40007ffe01a */
[----:B------:R-:W-:Y:S02]  /*5440*/  LOP3.LUT R49, R42, R40, R49, 0x96, !PT ;  /* 0x000000282a317212 */ /* 0x000fe400078e9631 */
[C---:B------:R-:W-:Y:S01]  /*5450*/  SHF.L.W.U32.HI R35, R45.reuse, 0x1e, R45 ;  /* 0x0000001e2d237819 */ /* 0x040fe20000010e2d */
[----:B------:R-:W-:Y:S01]  /*5460*/  IMAD.IADD R28, R28, 0x1, R31 ;  /* 0x000000011c1c7824 */ /* 0x000fe200078e021f */
[C-C-:B------:R-:W-:Y:S02]  /*5470*/  SHF.L.W.U32.HI R36, R45.reuse, 0x13, R45.reuse ;  /* 0x000000132d247819 */ /* 0x140fe40000010e2d */
[----:B------:R-:W-:-:S02]  /*5480*/  SHF.L.W.U32.HI R40, R45, 0xa, R45 ;  /* 0x0000000a2d287819 */ /* 0x000fc40000010e2d */
[----:B------:R-:W-:Y:S02]  /*5490*/  LOP3.LUT R42, R37, R33, R30, 0xb8, !PT ;  /* 0x00000021252a7212 */ /* 0x000fe400078eb81e */
[----:B------:R-:W-:Y:S02]  /*54a0*/  LOP3.LUT R40, R40, R35, R36, 0x96, !PT ;  /* 0x0000002328287212 */ /* 0x000fe400078e9624 */
[----:B------:R-:W-:Y:S02]  /*54b0*/  IADD3 R35, PT, PT, R49, R42, R32 ;  /* 0x0000002a31237210 */ /* 0x000fe40007ffe020 */
[C-C-:B------:R-:W-:Y:S02]  /*54c0*/  SHF.L.W.U32.HI R31, R20.reuse, 0xf, R20.reuse ;  /* 0x0000000f141f7819 */ /* 0x140fe40000010e14 */
[--C-:B------:R-:W-:Y:S02]  /*54d0*/  SHF.L.W.U32.HI R32, R20, 0xd, R20.reuse ;  /* 0x0000000d14207819 */ /* 0x100fe40000010e14 */
[----:B------:R-:W-:-:S02]  /*54e0*/  SHF.R.U32.HI R36, RZ, 0xa, R20 ;  /* 0x0000000aff247819 */ /* 0x000fc40000011614 */
[----:B------:R-:W-:Y:S02]  /*54f0*/  IADD3 R35, PT, PT, R28, UR44, R35 ;  /* 0x0000002c1c237c10 */ /* 0x000fe4000fffe023 */
[----:B------:R-:W-:Y:S02]  /*5500*/  LOP3.LUT R31, R36, R31, R32, 0x96, !PT ;  /* 0x0000001f241f7212 */ /* 0x000fe400078e9620 */
[C---:B------:R-:W-:Y:S01]  /*5510*/  LOP3.LUT R43, R34.reuse, R43, R45, 0xe8, !PT ;  /* 0x0000002b222b7212 */ /* 0x040fe200078ee82d */
[----:B------:R-:W-:Y:S01]  /*5520*/  IMAD.IADD R32, R34, 0x1, R35 ;  /* 0x0000000122207824 */ /* 0x000fe200078e0223 */
[--C-:B------:R-:W-:Y:S02]  /*5530*/  SHF.R.U32.HI R42, RZ, 0x3, R18.reuse ;  /* 0x00000003ff2a7819 */ /* 0x100fe40000011612 */
[----:B------:R-:W-:Y:S02]  /*5540*/  IADD3 R36, PT, PT, R41, R40, R43 ;  /* 0x0000002829247210 */ /* 0x000fe40007ffe02b */
[----:B------:R-:W-:-:S02]  /*5550*/  SHF.L.W.U32.HI R40, R18, 0x19, R18 ;  /* 0x0000001912287819 */ /* 0x000fc40000010e12 */
[----:B------:R-:W-:Y:S02]  /*5560*/  SHF.L.W.U32.HI R41, R18, 0xe, R18 ;  /* 0x0000000e12297819 */ /* 0x000fe40000010e12 */
[C-C-:B------:R-:W-:Y:S02]  /*5570*/  SHF.L.W.U32.HI R43, R32.reuse, 0x1a, R32.reuse ;  /* 0x0000001a202b7819 */ /* 0x140fe40000010e20 */
[C-C-:B------:R-:W-:Y:S02]  /*5580*/  SHF.L.W.U32.HI R44, R32.reuse, 0x15, R32.reuse ;  /* 0x00000015202c7819 */ /* 0x140fe40000010e20 */
[----:B------:R-:W-:Y:S02]  /*5590*/  SHF.L.W.U32.HI R46, R32, 0x7, R32 ;  /* 0x00000007202e7819 */ /* 0x000fe40000010e20 */
[----:B------:R-:W-:Y:S02]  /*55a0*/  LOP3.LUT R40, R42, R40, R41, 0x96, !PT ;  /* 0x000000282a287212 */ /* 0x000fe400078e9629 */
[----:B------:R-:W-:-:S02]  /*55b0*/  IADD3 R31, PT, PT, R14, R31, R21 ;  /* 0x0000001f0e1f7210 */ /* 0x000fc40007ffe015 */
[----:B------:R-:W-:Y:S02]  /*55c0*/  LOP3.LUT R44, R46, R43, R44, 0x96, !PT ;  /* 0x0000002b2e2c7212 */ /* 0x000fe400078e962c */
[--C-:B------:R-:W-:Y:S01]  /*55d0*/  SHF.L.W.U32.HI R41, R36, 0x1e, R36.reuse ;  /* 0x0000001e24297819 */ /* 0x100fe20000010e24 */
[----:B------:R-:W-:Y:S01]  /*55e0*/  IMAD.IADD R14, R40, 0x1, R31 ;  /* 0x00000001280e7824 */ /* 0x000fe200078e021f */
[C-C-:B------:R-:W-:Y:S02]  /*55f0*/  SHF.L.W.U32.HI R42, R36.reuse, 0x13, R36.reuse ;  /* 0x00000013242a7819 */ /* 0x140fe40000010e24 */
[----:B------:R-:W-:Y:S02]  /*5600*/  SHF.L.W.U32.HI R43, R36, 0xa, R36 ;  /* 0x0000000a242b7819 */ /* 0x000fe40000010e24 */
[----:B------:R-:W-:Y:S02]  /*5610*/  LOP3.LUT R46, R30, R32, R33, 0xb8, !PT ;  /* 0x000000201e2e7212 */ /* 0x000fe400078eb821 */
[----:B------:R-:W-:-:S02]  /*5620*/  LOP3.LUT R41, R43, R41, R42, 0x96, !PT ;  /* 0x000000292b297212 */ /* 0x000fc400078e962a */
[----:B------:R-:W-:Y:S02]  /*5630*/  IADD3 R43, PT, PT, R44, R46, R37 ;  /* 0x0000002e2c2b7210 */ /* 0x000fe40007ffe025 */
[----:B------:R-:W-:Y:S02]  /*5640*/  LOP3.LUT R42, R45, R34, R36, 0xe8, !PT ;  /* 0x000000222d2a7212 */ /* 0x000fe400078ee824 */
[C-C-:B------:R-:W-:Y:S02]  /*5650*/  SHF.L.W.U32.HI R31, R28.reuse, 0xf, R28.reuse ;  /* 0x0000000f1c1f7819 */ /* 0x140fe40000010e1c */
[--C-:B------:R-:W-:Y:S02]  /*5660*/  SHF.L.W.U32.HI R40, R28, 0xd, R28.reuse ;  /* 0x0000000d1c287819 */ /* 0x100fe40000010e1c */
[----:B------:R-:W-:Y:S02]  /*5670*/  SHF.R.U32.HI R37, RZ, 0xa, R28 ;  /* 0x0000000aff257819 */ /* 0x000fe4000001161c */
[----:B------:R-:W-:-:S02]  /*5680*/  IADD3 R34, PT, PT, R14, UR45, R43 ;  /* 0x0000002d0e227c10 */ /* 0x000fc4000fffe02b */
[----:B------:R-:W-:Y:S02]  /*5690*/  LOP3.LUT R31, R37, R31, R40, 0x96, !PT ;  /* 0x0000001f251f7212 */ /* 0x000fe400078e9628 */
[----:B------:R-:W-:Y:S01]  /*56a0*/  IADD3 R41, PT, PT, R38, R41, R42 ;  /* 0x0000002926297210 */ /* 0x000fe20007ffe02a */
[----:B------:R-:W-:Y:S01]  /*56b0*/  IMAD.IADD R37, R45, 0x1, R34 ;  /* 0x000000012d257824 */ /* 0x000fe200078e0222 */
[C-C-:B------:R-:W-:Y:S02]  /*56c0*/  SHF.L.W.U32.HI R38, R24.reuse, 0x19, R24.reuse ;  /* 0x0000001918267819 */ /* 0x140fe40000010e18 */
        /* <DEDUP_REMOVED lines=63> */
[----:B------:R-:W-:Y:S02]  /*5ac0*/  LOP3.LUT R42, R38, R41, R35, 0xe8, !PT ;  /* 0x00000029262a7212 */ /* 0x000fe400078ee823 */
[C-C-:B------:R-:W-:Y:S02]  /*5ad0*/  SHF.L.W.U32.HI R19, R18.reuse, 0xf, R18.reuse ;  /* 0x0000000f12137819 */ /* 0x140fe40000010e12 */
[--C-:B------:R-:W-:Y:S02]  /*5ae0*/  SHF.L.W.U32.HI R32, R18, 0xd, R18.reuse ;  /* 0x0000000d12207819 */ /* 0x100fe40000010e12 */
[----:B------:R-:W-:Y:S02]  /*5af0*/  SHF.R.U32.HI R34, RZ, 0xa, R18 ;  /* 0x0000000aff227819 */ /* 0x000fe40000011612 */
        /* <DEDUP_REMOVED lines=260> */
[C-C-:B------:R-:W-:Y:S02]  /*6b40*/  SHF.L.W.U32.HI R33, R29.reuse, 0xf, R29.reuse ;  /* 0x0000000f1d217819 */ /* 0x140fe40000010e1d */
[--C-:B------:R-:W-:Y:S02]  /*6b50*/  SHF.L.W.U32.HI R42, R29, 0xd, R29.reuse ;  /* 0x0000000d1d2a7819 */ /* 0x100fe40000010e1d */
[----:B------:R-:W-:Y:S02]  /*6b60*/  SHF.R.U32.HI R37, RZ, 0xa, R29 ;  /* 0x0000000aff257819 */ /* 0x000fe4000001161d */
[----:B------:R-:W-:-:S02]  /*6b70*/  IADD3 R20, PT, PT, R16, UR59, R45 ;  /* 0x0000003b10147c10 */ /* 0x000fc4000fffe02d */
[----:B------:R-:W-:Y:S02]  /*6b80*/  LOP3.LUT R40, R39, R40, R38, 0xe8, !PT ;  /* 0x0000002827287212 */ /* 0x000fe400078ee826 */
[----:B------:R-:W-:Y:S01]  /*6b90*/  LOP3.LUT R33, R37, R33, R42, 0x96, !PT ;  /* 0x0000002125217212 */ /* 0x000fe200078e962a */
[----:B------:R-:W-:Y:S01]  /*6ba0*/  IMAD.IADD R37, R39, 0x1, R20 ;  /* 0x0000000127257824 */ /* 0x000fe200078e0214 */
[----:B------:R-:W-:Y:S02]  /*6bb0*/  IADD3 R43, PT, PT, R36, R43, R40 ;  /* 0x0000002b242b7210 */ /* 0x000fe40007ffe028 */
        /* <DEDUP_REMOVED lines=129> */
[C---:B------:R-:W-:Y:S01]  /*73d0*/  SHF.L.W.U32.HI R29, R28.reuse, 0x1e, R28 ;  /* 0x0000001e1c1d7819 */ /* 0x040fe20000010e1c */
[----:B------:R-:W-:Y:S01]  /*73e0*/  IMAD.IADD R31, R31, 0x1, R22 ;  /* 0x000000011f1f7824 */ /* 0x000fe200078e0216 */
[C-C-:B------:R-:W-:Y:S02]  /*73f0*/  SHF.L.W.U32.HI R36, R28.reuse, 0x13, R28.reuse ;  /* 0x000000131c247819 */ /* 0x140fe40000010e1c */
[----:B------:R-:W-:Y:S02]  /*7400*/  SHF.L.W.U32.HI R40, R28, 0xa, R28 ;  /* 0x0000000a1c287819 */ /* 0x000fe40000010e1c */
[----:B------:R-:W-:-:S02]  /*7410*/  LOP3.LUT R43, R34, R24, R37, 0xb8, !PT ;  /* 0x00000018222b7212 */ /* 0x000fc400078eb825 */
[----:B------:R-:W-:Y:S02]  /*7420*/  LOP3.LUT R45, R40, R29, R36, 0x96, !PT ;  /* 0x0000001d282d7212 */ /* 0x000fe400078e9624 */
[----:B------:R-:W-:Y:S02]  /*7430*/  IADD3 R42, PT, PT, R42, R43, R35 ;  /* 0x0000002b2a2a7210 */ /* 0x000fe40007ffe023 */
[C-C-:B------:R-:W-:Y:S02]  /*7440*/  SHF.L.W.U32.HI R22, R27.reuse, 0xf, R27.reuse ;  /* 0x0000000f1b167819 */ /* 0x140fe40000010e1b */
[--C-:B------:R-:W-:Y:S02]  /*7450*/  SHF.L.W.U32.HI R29, R27, 0xd, R27.reuse ;  /* 0x0000000d1b1d7819 */ /* 0x100fe40000010e1b */
[----:B------:R-:W-:Y:S02]  /*7460*/  SHF.R.U32.HI R35, RZ, 0xa, R27 ;  /* 0x0000000aff237819 */ /* 0x000fe4000001161b */
[----:B------:R-:W-:-:S02]  /*7470*/  LOP3.LUT R40, R39, R38, R28, 0xe8, !PT ;  /* 0x0000002627287212 */ /* 0x000fc400078ee81c */
[----:B------:R-:W-:Y:S02]  /*7480*/  LOP3.LUT R35, R35, R22, R29, 0x96, !PT ;  /* 0x0000001623237212 */ /* 0x000fe400078e961d */
[----:B------:R-:W-:Y:S02]  /*7490*/  IADD3 R22, PT, PT, R31, UR65, R42 ;  /* 0x000000411f167c10 */ /* 0x000fe4000fffe02a */
[C-C-:B------:R-:W-:Y:S02]  /*74a0*/  SHF.L.W.U32.HI R36, R30.reuse, 0x19, R30.reuse ;  /* 0x000000191e247819 */ /* 0x140fe40000010e1e */
[--C-:B------:R-:W-:Y:S02]  /*74b0*/  SHF.L.W.U32.HI R43, R30, 0xe, R30.reuse ;  /* 0x0000000e1e2b7819 */ /* 0x100fe40000010e1e */
[----:B------:R-:W-:Y:S02]  /*74c0*/  SHF.R.U32.HI R38, RZ, 0x3, R30 ;  /* 0x00000003ff267819 */ /* 0x000fe4000001161e */
[----:B------:R-:W-:Y:S01]  /*74d0*/  IADD3 R35, PT, PT, R19, R35, R16 ;  /* 0x0000002313237210 */ /* 0x000fe20007ffe010 */
[----:B------:R-:W-:Y:S01]  /*74e0*/  IMAD.IADD R19, R39, 0x1, R22 ;  /* 0x0000000127137824 */ /* 0x000fe200078e0216 */
[----:B------:R-:W-:-:S02]  /*74f0*/  LOP3.LUT R36, R38, R36, R43, 0x96, !PT ;  /* 0x0000002426247212 */ /* 0x000fc400078e962b */
[----:B------:R-:W-:Y:S02]  /*7500*/  IADD3 R29, PT, PT, R32, R45, R40 ;  /* 0x0000002d201d7210 */ /* 0x000fe40007ffe028 */
[C---:B------:R-:W-:Y:S01]  /*7510*/  SHF.L.W.U32.HI R38, R19.reuse, 0x1a, R19 ;  /* 0x0000001a13267819 */ /* 0x040fe20000010e13 */
[----:B------:R-:W-:Y:S01]  /*7520*/  IMAD.IADD R35, R36, 0x1, R35 ;  /* 0x0000000124237824 */ /* 0x000fe200078e0223 */
[C-C-:B------:R-:W-:Y:S02]  /*7530*/  SHF.L.W.U32.HI R45, R19.reuse, 0x15, R19.reuse ;  /* 0x00000015132d7819 */ /* 0x140fe40000010e13 */
[----:B------:R-:W-:Y:S02]  /*7540*/  SHF.L.W.U32.HI R40, R19, 0x7, R19 ;  /* 0x0000000713287819 */ /* 0x000fe40000010e13 */
[C-C-:B------:R-:W-:Y:S02]  /*7550*/  SHF.L.W.U32.HI R16, R29.reuse, 0x1e, R29.reuse ;  /* 0x0000001e1d107819 */ /* 0x140fe40000010e1d */
[----:B------:R-:W-:-:S02]  /*7560*/  SHF.L.W.U32.HI R43, R29, 0x13, R29 ;  /* 0x000000131d2b7819 */ /* 0x000fc40000010e1d */
[----:B------:R-:W-:Y:S02]  /*7570*/  SHF.L.W.U32.HI R32, R29, 0xa, R29 ;  /* 0x0000000a1d207819 */ /* 0x000fe40000010e1d */
[----:B------:R-:W-:Y:S02]  /*7580*/  LOP3.LUT R45, R40, R38, R45, 0x96, !PT ;  /* 0x00000026282d7212 */ /* 0x000fe400078e962d */
[----:B------:R-:W-:Y:S02]  /*7590*/  LOP3.LUT R36, R37, R19, R24, 0xb8, !PT ;  /* 0x0000001325247212 */ /* 0x000fe400078eb818 */
[----:B------:R-:W-:Y:S02]  /*75a0*/  LOP3.LUT R32, R32, R16, R43, 0x96, !PT ;  /* 0x0000001020207212 */ /* 0x000fe400078e962b */
[----:B------:R-:W-:Y:S02]  /*75b0*/  LOP3.LUT R39, R28, R39, R29, 0xe8, !PT ;  /* 0x000000271c277212 */ /* 0x000fe400078ee81d */
[----:B------:R-:W-:-:S02]  /*75c0*/  IADD3 R36, PT, PT, R45, R36, R34 ;  /* 0x000000242d247210 */ /* 0x000fc40007ffe022 */
[C-C-:B------:R-:W-:Y:S02]  /*75d0*/  SHF.L.W.U32.HI R16, R31.reuse, 0xf, R31.reuse ;  /* 0x0000000f1f107819 */ /* 0x140fe40000010e1f */
[----:B------:R-:W-:Y:S02]  /*75e0*/  SHF.L.W.U32.HI R43, R31, 0xd, R31 ;  /* 0x0000000d1f2b7819 */ /* 0x000fe40000010e1f */
[----:B------:R-:W-:Y:S02]  /*75f0*/  IADD3 R32, PT, PT, R41, R32, R39 ;  /* 0x0000002029207210 */ /* 0x000fe40007ffe027 */
[----:B------:R-:W-:Y:S02]  /*7600*/  SHF.R.U32.HI R31, RZ, 0xa, R31 ;  /* 0x0000000aff1f7819 */ /* 0x000fe4000001161f */
[----:B------:R-:W-:Y:S02]  /*7610*/  IADD3 R39, PT, PT, R35, UR66, R36 ;  /* 0x0000004223277c10 */ /* 0x000fe4000fffe024 */
[----:B------:R-:W-:-:S02]  /*7620*/  LOP3.LUT R31, R31, R16, R43, 0x96, !PT ;  /* 0x000000101f1f7212 */ /* 0x000fc400078e962b */
[C---:B------:R-:W-:Y:S01]  /*7630*/  SHF.L.W.U32.HI R34, R17.reuse, 0x19, R17 ;  /* 0x0000001911227819 */ /* 0x040fe20000010e11 */
[----:B------:R-:W-:Y:S01]  /*7640*/  IMAD.IADD R16, R28, 0x1, R39 ;  /* 0x000000011c107824 */ /* 0x000fe200078e0227 */
[--C-:B------:R-:W-:Y:S02]  /*7650*/  SHF.L.W.U32.HI R41, R17, 0xe, R17.reuse ;  /* 0x0000000e11297819 */ /* 0x100fe40000010e11 */
[----:B------:R-:W-:Y:S02]  /*7660*/  SHF.R.U32.HI R36, RZ, 0x3, R17 ;  /* 0x00000003ff247819 */ /* 0x000fe40000011611 */
[C-C-:B------:R-:W-:Y:S02]  /*7670*/  SHF.L.W.U32.HI R42, R16.reuse, 0x1a, R16.reuse ;  /* 0x0000001a102a7819 */ /* 0x140fe40000010e10 */
[C-C-:B------:R-:W-:Y:S02]  /*7680*/  SHF.L.W.U32.HI R45, R16.reuse, 0x15, R16.reuse ;  /* 0x00000015102d7819 */ /* 0x140fe40000010e10 */
[----:B------:R-:W-:-:S02]  /*7690*/  SHF.L.W.U32.HI R44, R16, 0x7, R16 ;  /* 0x00000007102c7819 */ /* 0x000fc40000010e10 */
[C-C-:B------:R-:W-:Y:S02]  /*76a0*/  SHF.L.W.U32.HI R38, R32.reuse, 0x1e, R32.reuse ;  /* 0x0000001e20267819 */ /* 0x140fe40000010e20 */
[C-C-:B------:R-:W-:Y:S02]  /*76b0*/  SHF.L.W.U32.HI R43, R32.reuse, 0x13, R32.reuse ;  /* 0x00000013202b7819 */ /* 0x140fe40000010e20 */
[----:B------:R-:W-:Y:S02]  /*76c0*/  SHF.L.W.U32.HI R40, R32, 0xa, R32 ;  /* 0x0000000a20287819 */ /* 0x000fe40000010e20 */
[----:B------:R-:W-:Y:S02]  /*76d0*/  LOP3.LUT R34, R36, R34, R41, 0x96, !PT ;  /* 0x0000002224227212 */ /* 0x000fe400078e9629 */
[----:B------:R-:W-:Y:S02]  /*76e0*/  IADD3 R31, PT, PT, R30, R31, R33 ;  /* 0x0000001f1e1f7210 */ /* 0x000fe40007ffe021 */
[----:B------:R-:W-:-:S02]  /*76f0*/  LOP3.LUT R42, R44, R42, R45, 0x96, !PT ;  /* 0x0000002a2c2a7212 */ /* 0x000fc400078e962d */
[----:B------:R-:W-:Y:S02]  /*7700*/  LOP3.LUT R33, R24, R16, R19, 0xb8, !PT ;  /* 0x0000001018217212 */ /* 0x000fe400078eb813 */
[----:B------:R-:W-:Y:S02]  /*7710*/  LOP3.LUT R43, R40, R38, R43, 0x96, !PT ;  /* 0x00000026282b7212 */ /* 0x000fe400078e962b */
[----:B------:R-:W-:Y:S01]  /*7720*/  LOP3.LUT R30, R29, R28, R32, 0xe8, !PT ;  /* 0x0000001c1d1e7212 */ /* 0x000fe200078ee820 */
[----:B------:R-:W-:Y:S01]  /*7730*/  IMAD.IADD R28, R34, 0x1, R31 ;  /* 0x00000001221c7824 */ /* 0x000fe200078e021f */
[----:B------:R-:W-:Y:S02]  /*7740*/  IADD3 R41, PT, PT, R42, R33, R37 ;  /* 0x000000212a297210 */ /* 0x000fe40007ffe025 */
[----:B------:R-:W-:Y:S02]  /*7750*/  IADD3 R31, PT, PT, R22, R43, R30 ;  /* 0x0000002b161f7210 */ /* 0x000fe40007ffe01e */
[----:B------:R-:W-:-:S02]  /*7760*/  SHF.L.W.U32.HI R22, R35, 0xf, R35 ;  /* 0x0000000f23167819 */ /* 0x000fc40000010e23 */
[--C-:B------:R-:W-:Y:S02]  /*7770*/  SHF.L.W.U32.HI R33, R35, 0xd, R35.reuse ;  /* 0x0000000d23217819 */ /* 0x100fe40000010e23 */
[----:B------:R-:W-:Y:S02]  /*7780*/  SHF.R.U32.HI R35, RZ, 0xa, R35 ;  /* 0x0000000aff237819 */ /* 0x000fe40000011623 */
[----:B------:R-:W-:Y:S02]  /*7790*/  IADD3 R30, PT, PT, R28, UR67, R41 ;  /* 0x000000431c1e7c10 */ /* 0x000fe4000fffe029 */
[C-C-:B------:R-:W-:Y:S02]  /*77a0*/  SHF.L.W.U32.HI R34, R31.reuse, 0x1e, R31.reuse ;  /* 0x0000001e1f227819 */ /* 0x140fe40000010e1f */
[C-C-:B------:R-:W-:Y:S02]  /*77b0*/  SHF.L.W.U32.HI R37, R31.reuse, 0x13, R31.reuse ;  /* 0x000000131f257819 */ /* 0x140fe40000010e1f */
[----:B------:R-:W-:-:S02]  /*77c0*/  SHF.L.W.U32.HI R36, R31, 0xa, R31 ;  /* 0x0000000a1f247819 */ /* 0x000fc40000010e1f */
[----:B------:R-:W-:Y:S01]  /*77d0*/  LOP3.LUT R35, R35, R22, R33, 0x96, !PT ;  /* 0x0000001623237212 */ /* 0x000fe200078e9621 */
[----:B------:R-:W-:Y:S01]  /*77e0*/  IMAD.IADD R33, R29, 0x1, R30 ;  /* 0x000000011d217824 */ /* 0x000fe200078e021e */
[----:B------:R-:W-:Y:S02]  /*77f0*/  LOP3.LUT R22, R36, R34, R37, 0x96, !PT ;  /* 0x0000002224167212 */ /* 0x000fe400078e9625 */
[----:B------:R-:W-:Y:S02]  /*7800*/  LOP3.LUT R29, R32, R29, R31, 0xe8, !PT ;  /* 0x0000001d201d7212 */ /* 0x000fe400078ee81f */
[C-C-:B------:R-:W-:Y:S02]  /*7810*/  SHF.L.W.U32.HI R34, R25.reuse, 0x19, R25.reuse ;  /* 0x0000001919227819 */ /* 0x140fe40000010e19 */
[--C-:B------:R-:W-:Y:S02]  /*7820*/  SHF.L.W.U32.HI R37, R25, 0xe, R25.reuse ;  /* 0x0000000e19257819 */ /* 0x100fe40000010e19 */
[----:B------:R-:W-:-:S02]  /*7830*/  SHF.R.U32.HI R36, RZ, 0x3, R25 ;  /* 0x00000003ff247819 */ /* 0x000fc40000011619 */
[C-C-:B------:R-:W-:Y:S02]  /*7840*/  SHF.L.W.U32.HI R38, R33.reuse, 0x1a, R33.reuse ;  /* 0x0000001a21267819 */ /* 0x140fe40000010e21 */
[C-C-:B------:R-:W-:Y:S02]  /*7850*/  SHF.L.W.U32.HI R41, R33.reuse, 0x15, R33.reuse ;  /* 0x0000001521297819 */ /* 0x140fe40000010e21 */
[----:B------:R-:W-:Y:S02]  /*7860*/  SHF.L.W.U32.HI R40, R33, 0x7, R33 ;  /* 0x0000000721287819 */ /* 0x000fe40000010e21 */
[----:B------:R-:W-:Y:S02]  /*7870*/  IADD3 R22, PT, PT, R39, R22, R29 ;  /* 0x0000001627167210 */ /* 0x000fe40007ffe01d */
        /* <DEDUP_REMOVED lines=10> */
[C-C-:B------:R-:W-:Y:S02]  /*7920*/  SHF.L.W.U32.HI R17, R28.reuse, 0xf, R28.reuse ;  /* 0x0000000f1c117819 */ /* 0x140fe40000010e1c */
[--C-:B------:R-:W-:Y:S02]  /*7930*/  SHF.L.W.U32.HI R24, R28, 0xd, R28.reuse ;  /* 0x0000000d1c187819 */ /* 0x100fe40000010e1c */
[----:B------:R-:W-:Y:S02]  /*7940*/  SHF.R.U32.HI R28, RZ, 0xa, R28 ;  /* 0x0000000aff1c7819 */ /* 0x000fe4000001161c */
[----:B------:R-:W-:Y:S02]  /*7950*/  IADD3 R29, PT, PT, R14, UR68, R29 ;  /* 0x000000440e1d7c10 */ /* 0x000fe4000fffe01d */
[----:B------:R-:W-:-:S02]  /*7960*/  LOP3.LUT R38, R31, R32, R22, 0xe8, !PT ;  /* 0x000000201f267212 */ /* 0x000fc400078ee816 */
[C---:B------:R-:W-:Y:S01]  /*7970*/  SHF.L.W.U32.HI R34, R21.reuse, 0x19, R21 ;  /* 0x0000001915227819 */ /* 0x040fe20000010e15 */
[----:B------:R-:W-:Y:S01]  /*7980*/  IMAD.IADD R32, R32, 0x1, R29 ;  /* 0x0000000120207824 */ /* 0x000fe200078e021d */
[--C-:B------:R-:W-:Y:S02]  /*7990*/  SHF.L.W.U32.HI R35, R21, 0xe, R21.reuse ;  /* 0x0000000e15237819 */ /* 0x100fe40000010e15 */
[----:B------:R-:W-:Y:S01]  /*79a0*/  SHF.R.U32.HI R36, RZ, 0x3, R21 ;  /* 0x00000003ff247819 */ /* 0x000fe20000011615 */
[----:B------:R-:W-:Y:S01]  /*79b0*/  IMAD.IADD R7, R32, 0x1, R7 ;  /* 0x0000000120077824 */ /* 0x000fe200078e0207 */
[----:B------:R-:W-:Y:S02]  /*79c0*/  LOP3.LUT R24, R28, R17, R24, 0x96, !PT ;  /* 0x000000111c187212 */ /* 0x000fe400078e9618 */
[----:B------:R-:W-:Y:S02]  /*79d0*/  IADD3 R17, PT, PT, R30, R37, R38 ;  /* 0x000000251e117210 */ /* 0x000fe40007ffe026 */
[----:B------:R-:W-:-:S02]  /*79e0*/  LOP3.LUT R34, R36, R34, R35, 0x96, !PT ;  /* 0x0000002224227212 */ /* 0x000fc400078e9623 */
[----:B------:R-:W-:Y:S02]  /*79f0*/  IADD3 R25, PT, PT, R25, R24, R20 ;  /* 0x0000001819197210 */ /* 0x000fe40007ffe014 */
[C-C-:B------:R-:W-:Y:S02]  /*7a00*/  SHF.L.W.U32.HI R24, R17.reuse, 0x1e, R17.reuse ;  /* 0x0000001e11187819 */ /* 0x140fe40000010e11 */
[C---:B------:R-:W-:Y:S01]  /*7a10*/  SHF.L.W.U32.HI R35, R17.reuse, 0x13, R17 ;  /* 0x0000001311237819 */ /* 0x040fe20000010e11 */
[----:B------:R-:W-:Y:S01]  /*7a20*/  IMAD.IADD R20, R34, 0x1, R25 ;  /* 0x0000000122147824 */ /* 0x000fe200078e0219 */
[----:B------:R-:W-:Y:S02]  /*7a30*/  SHF.L.W.U32.HI R28, R17, 0xa, R17 ;  /* 0x0000000a111c7819 */ /* 0x000fe40000010e11 */
[C-C-:B------:R-:W-:Y:S02]  /*7a40*/  SHF.L.W.U32.HI R30, R32.reuse, 0x1a, R32.reuse ;  /* 0x0000001a201e7819 */ /* 0x140fe40000010e20 */
[----:B------:R-:W-:-:S02]  /*7a50*/  SHF.L.W.U32.HI R37, R32, 0x15, R32 ;  /* 0x0000001520257819 */ /* 0x000fc40000010e20 */
[----:B------:R-:W-:Y:S02]  /*7a60*/  SHF.L.W.U32.HI R36, R32, 0x7, R32 ;  /* 0x0000000720247819 */ /* 0x000fe40000010e20 */
[----:B------:R-:W-:Y:S02]  /*7a70*/  LOP3.LUT R28, R28, R24, R35, 0x96, !PT ;  /* 0x000000181c1c7212 */ /* 0x000fe400078e9623 */
[----:B------:R-:W-:Y:S02]  /*7a80*/  LOP3.LUT R36, R36, R30, R37, 0x96, !PT ;  /* 0x0000001e24247212 */ /* 0x000fe400078e9625 */
[----:B------:R-:W-:Y:S02]  /*7a90*/  LOP3.LUT R34, R16, R32, R33, 0xb8, !PT ;  /* 0x0000002010227212 */ /* 0x000fe400078eb821 */
[C-C-:B------:R-:W-:Y:S02]  /*7aa0*/  SHF.L.W.U32.HI R24, R14.reuse, 0xf, R14.reuse ;  /* 0x0000000f0e187819 */ /* 0x140fe40000010e0e */
[----:B------:R-:W-:-:S02]  /*7ab0*/  SHF.L.W.U32.HI R25, R14, 0xd, R14 ;  /* 0x0000000d0e197819 */ /* 0x000fc40000010e0e */
[----:B------:R-:W-:Y:S02]  /*7ac0*/  SHF.R.U32.HI R14, RZ, 0xa, R14 ;  /* 0x0000000aff0e7819 */ /* 0x000fe4000001160e */
[----:B------:R-:W-:Y:S02]  /*7ad0*/  LOP3.LUT R30, R22, R31, R17, 0xe8, !PT ;  /* 0x0000001f161e7212 */ /* 0x000fe400078ee811 */
[----:B------:R-:W-:Y:S02]  /*7ae0*/  IADD3 R19, PT, PT, R36, R34, R19 ;  /* 0x0000002224137210 */ /* 0x000fe40007ffe013 */
[----:B------:R-:W-:Y:S02]  /*7af0*/  LOP3.LUT R24, R14, R24, R25, 0x96, !PT ;  /* 0x000000180e187212 */ /* 0x000fe400078e9619 */
[----:B------:R-:W-:Y:S02]  /*7b00*/  IADD3 R14, PT, PT, R29, R28, R30 ;  /* 0x0000001c1d0e7210 */ /* 0x000fe40007ffe01e */
[----:B------:R-:W-:-:S02]  /*7b10*/  IADD3 R30, PT, PT, R20, UR69, R19 ;  /* 0x00000045141e7c10 */ /* 0x000fc4000fffe013 */
[--C-:B------:R-:W-:Y:S01]  /*7b20*/  SHF.L.W.U32.HI R19, R26, 0x19, R26.reuse ;  /* 0x000000191a137819 */ /* 0x100fe20000010e1a */
[----:B------:R-:W-:Y:S01]  /*7b30*/  IMAD.IADD R11, R14, 0x1, R11 ;  /* 0x000000010e0b7824 */ /* 0x000fe200078e020b */
[----:B------:R-:W-:Y:S01]  /*7b40*/  SHF.L.W.U32.HI R28, R26, 0xe, R26 ;  /* 0x0000000e1a1c7819 */ /* 0x000fe20000010e1a */
[----:B------:R-:W-:Y:S01]  /*7b50*/  IMAD.IADD R31, R31, 0x1, R30 ;  /* 0x000000011f1f7824 */ /* 0x000fe200078e021e */
[----:B------:R-:W-:Y:S02]  /*7b60*/  SHF.R.U32.HI R25, RZ, 0x3, R26 ;  /* 0x00000003ff197819 */ /* 0x000fe4000001161a */
[----:B------:R-:W-:Y:S01]  /*7b70*/  SHF.L.W.U32.HI R29, R14, 0x1e, R14 ;  /* 0x0000001e0e1d7819 */ /* 0x000fe20000010e0e */
[C---:B------:R-:W-:Y:S01]  /*7b80*/  IMAD.IADD R6, R31.reuse, 0x1, R6 ;  /* 0x000000011f067824 */ /* 0x040fe200078e0206 */
[C-C-:B------:R-:W-:Y:S02]  /*7b90*/  SHF.L.W.U32.HI R36, R31.reuse, 0x1a, R31.reuse ;  /* 0x0000001a1f247819 */ /* 0x140fe40000010e1f */
[----:B------:R-:W-:-:S02]  /*7ba0*/  SHF.L.W.U32.HI R37, R31, 0x15, R31 ;  /* 0x000000151f257819 */ /* 0x000fc40000010e1f */
[----:B------:R-:W-:Y:S02]  /*7bb0*/  SHF.L.W.U32.HI R38, R31, 0x7, R31 ;  /* 0x000000071f267819 */ /* 0x000fe40000010e1f */
[C-C-:B------:R-:W-:Y:S02]  /*7bc0*/  SHF.L.W.U32.HI R34, R14.reuse, 0x13, R14.reuse ;  /* 0x000000130e227819 */ /* 0x140fe40000010e0e */
[----:B------:R-:W-:Y:S02]  /*7bd0*/  SHF.L.W.U32.HI R35, R14, 0xa, R14 ;  /* 0x0000000a0e237819 */ /* 0x000fe40000010e0e */
[----:B------:R-:W-:Y:S02]  /*7be0*/  LOP3.LUT R19, R25, R19, R28, 0x96, !PT ;  /* 0x0000001319137212 */ /* 0x000fe400078e961c */
[----:B------:R-:W-:Y:S02]  /*7bf0*/  IADD3 R24, PT, PT, R21, R24, R18 ;  /* 0x0000001815187210 */ /* 0x000fe40007ffe012 */
[----:B------:R-:W-:-:S02]  /*7c00*/  LOP3.LUT R37, R38, R36, R37, 0x96, !PT ;  /* 0x0000002426257212 */ /* 0x000fc400078e9625 */
[----:B------:R-:W-:Y:S01]  /*7c10*/  LOP3.LUT R21, R33, R31, R32, 0xb8, !PT ;  /* 0x0000001f21157212 */ /* 0x000fe200078eb820 */
[----:B------:R-:W-:Y:S01]  /*7c20*/  IMAD.IADD R24, R19, 0x1, R24 ;  /* 0x0000000113187824 */ /* 0x000fe200078e0218 */
[----:B------:R-:W-:Y:S02]  /*7c30*/  LOP3.LUT R29, R35, R29, R34, 0x96, !PT ;  /* 0x0000001d231d7212 */ /* 0x000fe400078e9622 */
[----:B------:R-:W-:Y:S02]  /*7c40*/  LOP3.LUT R18, R17, R22, R14, 0xe8, !PT ;  /* 0x0000001611127212 */ /* 0x000fe400078ee80e */
[----:B------:R-:W-:Y:S02]  /*7c50*/  IADD3 R37, PT, PT, R37, R21, R16 ;  /* 0x0000001525257210 */ /* 0x000fe40007ffe010 */
[----:B------:R-:W-:Y:S02]  /*7c60*/  IADD3 R19, PT, PT, R30, R29, R18 ;  /* 0x0000001d1e137210 */ /* 0x000fe40007ffe012 */
[----:B------:R-:W-:-:S02]  /*7c70*/  IADD3 R37, PT, PT, R24, UR70, R37 ;  /* 0x0000004618257c10 */ /* 0x000fc4000fffe025 */
[C---:B------:R-:W-:Y:S01]  /*7c80*/  SHF.L.W.U32.HI R16, R20.reuse, 0xf, R20 ;  /* 0x0000000f14107819 */ /* 0x040fe20000010e14 */
[C---:B------:R-:W-:Y:S01]  /*7c90*/  IMAD.IADD R10, R19.reuse, 0x1, R10 ;  /* 0x00000001130a7824 */ /* 0x040fe200078e020a */
[--C-:B------:R-:W-:Y:S01]  /*7ca0*/  SHF.L.W.U32.HI R21, R20, 0xd, R20.reuse ;  /* 0x0000000d14157819 */ /* 0x100fe20000010e14 */
[----:B------:R-:W-:Y:S01]  /*7cb0*/  IMAD.IADD R22, R22, 0x1, R37 ;  /* 0x0000000116167824 */ /* 0x000fe200078e0225 */
[----:B------:R-:W-:Y:S02]  /*7cc0*/  SHF.R.U32.HI R20, RZ, 0xa, R20 ;  /* 0x0000000aff147819 */ /* 0x000fe40000011614 */
[C---:B------:R-:W-:Y:S01]  /*7cd0*/  SHF.L.W.U32.HI R18, R19.reuse, 0x1e, R19 ;  /* 0x0000001e13127819 */ /* 0x040fe20000010e13 */
[----:B------:R-:W-:Y:S01]  /*7ce0*/  IMAD.IADD R5, R22, 0x1, R5 ;  /* 0x0000000116057824 */ /* 0x000fe200078e0205 */
[C-C-:B------:R-:W-:Y:S02]  /*7cf0*/  SHF.L.W.U32.HI R25, R19.reuse, 0x13, R19.reuse ;  /* 0x0000001313197819 */ /* 0x140fe40000010e13 */
[----:B------:R-:W-:-:S02]  /*7d00*/  SHF.L.W.U32.HI R28, R19, 0xa, R19 ;  /* 0x0000000a131c7819 */ /* 0x000fc40000010e13 */
[----:B------:R-:W-:Y:S02]  /*7d10*/  LOP3.LUT R16, R20, R16, R21, 0x96, !PT ;  /* 0x0000001014107212 */ /* 0x000fe400078e9615 */
[----:B------:R-:W-:Y:S02]  /*7d20*/  LOP3.LUT R28, R28, R18, R25, 0x96, !PT ;  /* 0x000000121c1c7212 */ /* 0x000fe400078e9619 */
[C-C-:B------:R-:W-:Y:S02]  /*7d30*/  SHF.L.W.U32.HI R18, R23.reuse, 0x19, R23.reuse ;  /* 0x0000001917127819 */ /* 0x140fe40000010e17 */
[--C-:B------:R-:W-:Y:S02]  /*7d40*/  SHF.L.W.U32.HI R21, R23, 0xe, R23.reuse ;  /* 0x0000000e17157819 */ /* 0x100fe40000010e17 */
[----:B------:R-:W-:Y:S02]  /*7d50*/  SHF.R.U32.HI R23, RZ, 0x3, R23 ;  /* 0x00000003ff177819 */ /* 0x000fe40000011617 */
[----:B------:R-:W-:-:S02]  /*7d60*/  LOP3.LUT R20, R14, R17, R19, 0xe8, !PT ;  /* 0x000000110e147212 */ /* 0x000fc400078ee813 */
[C-C-:B------:R-:W-:Y:S02]  /*7d70*/  SHF.L.W.U32.HI R24, R22.reuse, 0x1a, R22.reuse ;  /* 0x0000001a16187819 */ /* 0x140fe40000010e16 */
[C-C-:B------:R-:W-:Y:S02]  /*7d80*/  SHF.L.W.U32.HI R25, R22.reuse, 0x15, R22.reuse ;  /* 0x0000001516197819 */ /* 0x140fe40000010e16 */
[----:B------:R-:W-:Y:S02]  /*7d90*/  SHF.L.W.U32.HI R29, R22, 0x7, R22 ;  /* 0x00000007161d7819 */ /* 0x000fe40000010e16 */
[----:B------:R-:W-:Y:S02]  /*7da0*/  LOP3.LUT R18, R23, R18, R21, 0x96, !PT ;  /* 0x0000001217127212 */ /* 0x000fe400078e9615 */
[----:B------:R-:W-:Y:S02]  /*7db0*/  IADD3 R27, PT, PT, R26, R16, R27 ;  /* 0x000000101a1b7210 */ /* 0x000fe40007ffe01b */
[----:B------:R-:W-:-:S02]  /*7dc0*/  IADD3 R20, PT, PT, R37, R28, R20 ;  /* 0x0000001c25147210 */ /* 0x000fc40007ffe014 */
[----:B------:R-:W-:Y:S01]  /*7dd0*/  LOP3.LUT R24, R29, R24, R25, 0x96, !PT ;  /* 0x000000181d187212 */ /* 0x000fe200078e9619 */
[----:B------:R-:W-:Y:S01]  /*7de0*/  IMAD.IADD R18, R18, 0x1, R27 ;  /* 0x0000000112127824 */ /* 0x000fe200078e021b */
[----:B------:R-:W-:Y:S01]  /*7df0*/  LOP3.LUT R16, R32, R22, R31, 0xb8, !PT ;  /* 0x0000001620107212 */ /* 0x000fe200078eb81f */
[C---:B------:R-:W-:Y:S01]  /*7e00*/  IMAD.IADD R9, R20.reuse, 0x1, R9 ;  /* 0x0000000114097824 */ /* 0x040fe200078e0209 */
[C-C-:B------:R-:W-:Y:S02]  /*7e10*/  SHF.L.W.U32.HI R21, R20.reuse, 0x1e, R20.reuse ;  /* 0x0000001e14157819 */ /* 0x140fe40000010e14 */
[C-C-:B------:R-:W-:Y:S02]  /*7e20*/  SHF.L.W.U32.HI R26, R20.reuse, 0x13, R20.reuse ;  /* 0x00000013141a7819 */ /* 0x140fe40000010e14 */
[----:B------:R-:W-:Y:S02]  /*7e30*/  SHF.L.W.U32.HI R23, R20, 0xa, R20 ;  /* 0x0000000a14177819 */ /* 0x000fe40000010e14 */
[----:B------:R-:W-:-:S02]  /*7e40*/  IADD3 R33, PT, PT, R24, R16, R33 ;  /* 0x0000001018217210 */ /* 0x000fc40007ffe021 */
[----:B------:R-:W-:Y:S02]  /*7e50*/  LOP3.LUT R21, R23, R21, R26, 0x96, !PT ;  /* 0x0000001517157212 */ /* 0x000fe400078e961a */
[----:B------:R-:W-:Y:S02]  /*7e60*/  LOP3.LUT R16, R19, R14, R20, 0xe8, !PT ;  /* 0x0000000e13107212 */ /* 0x000fe400078ee814 */
[----:B------:R-:W-:-:S04]  /*7e70*/  IADD3 R18, PT, PT, R18, UR71, R33 ;  /* 0x0000004712127c10 */ /* 0x000fc8000fffe021 */
[----:B------:R-:W-:Y:S02]  /*7e80*/  IADD3 R21, PT, PT, R18, R21, R16 ;  /* 0x0000001512157210 */ /* 0x000fe40007ffe010 */
[----:B------:R-:W-:-:S03]  /*7e90*/  IADD3 R4, PT, PT, R4, R18, R17 ;  /* 0x0000001204047210 */ /* 0x000fc60007ffe011 */
[----:B------:R-:W-:Y:S01]  /*7ea0*/  IMAD.IADD R8, R21, 0x1, R8 ;  /* 0x0000000115087824 */ /* 0x000fe200078e0208 */
[----:B------:R-:W-:Y:S06]  /*7eb0*/  @!P0 BRA `(.L_x_38) ;  /* 0xffffff9c00c88947 */ /* 0x000fec000383ffff */
[----:B------:R-:W-:Y:S05]  /*7ec0*/  BSYNC.RECONVERGENT B1 ;  /* 0x0000000000017941 */ /* 0x000fea0003800200 */
.L_x_37:
[----:B------:R1:W-:Y:S04]  /*7ed0*/  STL.128 [R1+0xe0], R8 ;  /* 0x0000e00801007387 */ /* 0x0003e80000100c00 */
[----:B------:R1:W-:Y:S02]  /*7ee0*/  STL.128 [R1+0xf0], R4 ;  /* 0x0000f00401007387 */ /* 0x0003e40000100c00 */
.L_x_36:
[----:B0-----:R-:W-:Y:S05]  /*7ef0*/  BSYNC.RECONVERGENT B0 ;  /* 0x0000000000007941 */ /* 0x001fea0003800200 */
.L_x_35:
[----:B-1----:R-:W0:Y:S02]  /*7f00*/  LDC R6, c[0x3][0x178] ;  /* 0x00c05e00ff067b82 */ /* 0x002e240000000800 */
[----:B0-----:R-:W-:Y:S02]  /*7f10*/  ISETP.GE.AND P0, PT, R6, 0x8, PT ;  /* 0x000000080600780c */ /* 0x001fe40003f06270 */
[----:B------:R-:W-:-:S04]  /*7f20*/  SHF.R.S32.HI R2, RZ, 0x1f, R6 ;  /* 0x0000001fff027819 */ /* 0x000fc80000011406 */
[----:B------:R-:W-:-:S04]  /*7f30*/  LEA.HI R0, R2, R6, RZ, 0x3 ;  /* 0x0000000602007211 */ /* 0x000fc800078f18ff */
[----:B------:R-:W-:Y:S02]  /*7f40*/  LOP3.LUT R5, R0, 0xfffffff8, RZ, 0xc0, !PT ;  /* 0xfffffff800057812 */ /* 0x000fe400078ec0ff */
[----:B------:R-:W-:-:S03]  /*7f50*/  SHF.R.S32.HI R4, RZ, 0x3, R0 ;  /* 0x00000003ff047819 */ /* 0x000fc60000011400 */
[----:B------:R-:W-:Y:S01]  /*7f60*/  IMAD.IADD R5, R6, 0x1, -R5 ;  /* 0x0000000106057824 */ /* 0x000fe200078e0a05 */
[----:B------:R-:W-:Y:S06]  /*7f70*/  @!P0 BRA `(.L_x_39) ;  /* 0x0000000000308947 */ /* 0x000fec0003800000 */
[----:B------:R-:W-:-:S07]  /*7f80*/  IMAD.MOV.U32 R6, RZ, RZ, RZ ;  /* 0x000000ffff067224 */ /* 0x000fce00078e00ff */
.L_x_40:
[----:B------:R-:W-:-:S05]  /*7f90*/  LOP3.LUT R0, R6, 0xfffffffc, RZ, 0xc0, !PT ;  /* 0xfffffffc06007812 */ /* 0x000fca00078ec0ff */
[----:B------:R-:W-:-:S05]  /*7fa0*/  IMAD.IADD R8, R1, 0x1, R0 ;  /* 0x0000000101087824 */ /* 0x000fca00078e0200 */
[----:B------:R-:W2:Y:S01]  /*7fb0*/  LDL R0, [R8+0xe0] ;  /* 0x0000e00008007983 */ /* 0x000ea20000100800 */
[C---:B------:R-:W-:Y:S02]  /*7fc0*/  IMAD.SHL.U32 R7, R6.reuse, 0x8, RZ ;  /* 0x0000000806077824 */ /* 0x040fe400078e00ff */
[----:B------:R-:W-:-:S03]  /*7fd0*/  VIADD R6, R6, 0x1 ;  /* 0x0000000106067836 */ /* 0x000fc60000000000 */
[----:B------:R-:W-:-:S04]  /*7fe0*/  LOP3.LUT R7, R7, 0x18, RZ, 0xc, !PT ;  /* 0x0000001807077812 */ /* 0x000fc800078e0cff */
[----:B--2---:R-:W-:-:S04]  /*7ff0*/  SHF.R.U32.HI R0, RZ, R7, R0 ;  /* 0x00000007ff007219 */ /* 0x004fc80000011600 */
[----:B------:R-:W-:-:S13]  /*8000*/  LOP3.LUT P0, RZ, R0, 0xff, RZ, 0xc0, !PT ;  /* 0x000000ff00ff7812 */ /* 0x000fda000780c0ff */
[----:B------:R-:W-:Y:S05]  /*8010*/  @P0 EXIT ;  /* 0x000000000000094d */ /* 0x000fea0003800000 */
[----:B------:R-:W-:-:S13]  /*8020*/  ISETP.NE.AND P0, PT, R6, R4, PT ;  /* 0x000000040600720c */ /* 0x000fda0003f05270 */
[----:B------:R-:W-:Y:S05]  /*8030*/  @P0 BRA `(.L_x_40) ;  /* 0xfffffffc00d40947 */ /* 0x000fea000383ffff */
.L_x_39:
[----:B------:R-:W-:-:S13]  /*8040*/  ISETP.GE.AND P0, PT, R5, 0x1, PT ;  /* 0x000000010500780c */ /* 0x000fda0003f06270 */
[----:B------:R-:W-:Y:S05]  /*8050*/  @!P0 BRA `(.L_x_41) ;  /* 0x0000000000408947 */ /* 0x000fea0003800000 */
[----:B------:R-:W0:Y:S02]  /*8060*/  LDC R7, c[0x3][0x178] ;  /* 0x00c05e00ff077b82 */ /* 0x000e240000000800 */
[----:B0-----:R-:W-:-:S04]  /*8070*/  LEA.HI R2, R2, R7, RZ, 0x5 ;  /* 0x0000000702027211 */ /* 0x001fc800078f28ff */
[----:B------:R-:W-:-:S05]  /*8080*/  SHF.R.S32.HI R2, RZ, 0x5, R2 ;  /* 0x00000005ff027819 */ /* 0x000fca0000011402 */
[----:B------:R-:W-:-:S06]  /*8090*/  IMAD R2, R2, 0x4, R3 ;  /* 0x0000000402027824 */ /* 0x000fcc00078e0203 */
[----:B------:R-:W2:Y:S01]  /*80a0*/  LDL R2, [R2] ;  /* 0x0000000002027983 */ /* 0x000ea20000100800 */
[----:B------:R-:W-:Y:S02]  /*80b0*/  LEA.HI R0, R4, R4, RZ, 0x2 ;  /* 0x0000000404007211 */ /* 0x000fe400078f10ff */
[----:B------:R-:W-:Y:S02]  /*80c0*/  IADD3 R5, PT, PT, -R5, 0x8, RZ ;  /* 0x0000000805057810 */ /* 0x000fe40007ffe1ff */
[----:B------:R-:W-:Y:S01]  /*80d0*/  LOP3.LUT R3, R0, 0x1ffffffc, RZ, 0xc0, !PT ;  /* 0x1ffffffc00037812 */ /* 0x000fe200078ec0ff */
[----:B------:R-:W-:-:S04]  /*80e0*/  IMAD.MOV.U32 R0, RZ, RZ, -0x8 ;  /* 0xfffffff8ff007424 */ /* 0x000fc800078e00ff */
[----:B------:R-:W-:-:S04]  /*80f0*/  IMAD.IADD R3, R4, 0x1, -R3 ;  /* 0x0000000104037824 */ /* 0x000fc800078e0a03 */
[----:B------:R-:W-:Y:S02]  /*8100*/  IMAD R3, R3, R0, 0x18 ;  /* 0x0000001803037424 */ /* 0x000fe400078e0200 */
[----:B------:R-:W-:-:S05]  /*8110*/  IMAD.MOV.U32 R0, RZ, RZ, 0xff ;  /* 0x000000ffff007424 */ /* 0x000fca00078e00ff */
[----:B------:R-:W-:Y:S02]  /*8120*/  SHF.L.U32 R0, R0, R5, RZ ;  /* 0x0000000500007219 */ /* 0x000fe400000006ff */
[----:B--2---:R-:W-:-:S04]  /*8130*/  SHF.R.U32.HI R3, RZ, R3, R2 ;  /* 0x00000003ff037219 */ /* 0x004fc80000011602 */
[----:B------:R-:W-:-:S13]  /*8140*/  LOP3.LUT P0, RZ, R0, 0xff, R3, 0x80, !PT ;  /* 0x000000ff00ff7812 */ /* 0x000fda0007808003 */
[----:B------:R-:W-:Y:S05]  /*8150*/  @P0 EXIT ;  /* 0x000000000000094d */ /* 0x000fea0003800000 */
.L_x_41:
[----:B------:R-:W0:Y:S01]  /*8160*/  LDCU.64 UR4, c[0x0][0x390] ;  /* 0x00007200ff0477ac */ /* 0x000e220008000a00 */
[----:B------:R-:W-:Y:S02]  /*8170*/  IMAD.MOV.U32 R5, RZ, RZ, 0x1 ;  /* 0x00000001ff057424 */ /* 0x000fe400078e00ff */
[----:B------:R-:W-:Y:S02]  /*8180*/  IMAD.MOV.U32 R4, RZ, RZ, RZ ;  /* 0x000000ffff047224 */ /* 0x000fe400078e00ff */
[----:B0-----:R-:W-:Y:S02]  /*8190*/  IMAD.U32 R2, RZ, RZ, UR4 ;  /* 0x00000004ff027e24 */ /* 0x001fe4000f8e00ff */
[----:B------:R-:W-:-:S05]  /*81a0*/  IMAD.U32 R3, RZ, RZ, UR5 ;  /* 0x00000005ff037e24 */ /* 0x000fca000f8e00ff */
[----:B------:R-:W2:Y:S02]  /*81b0*/  ATOMG.E.CAS.STRONG.GPU PT, R2, [R2], R4, R5 ;  /* 0x00000004020273a9 */ /* 0x000ea400001ee105 */
[----:B--2---:R-:W-:-:S13]  /*81c0*/  ISETP.NE.AND P0, PT, R2, RZ, PT ;  /* 0x000000ff0200720c */ /* 0x004fda0003f05270 */
[----:B------:R-:W-:Y:S05]  /*81d0*/  @P0 EXIT ;  /* 0x000000000000094d */ /* 0x000fea0003800000 */
[----:B------:R-:W0:Y:S02]  /*81e0*/  LDC.64 R2, c[0x0][0x388] ;  /* 0x0000e200ff027b82 */ /* 0x000e240000000a00 */
[----:B0-----:R-:W-:Y:S01]  /*81f0*/  STG.E.64 desc[UR6][R2.64], R12 ;  /* 0x0000000c02007986 */ /* 0x001fe2000c101b06 */
[----:B------:R-:W-:Y:S05]  /*8200*/  EXIT ;  /* 0x000000000000794d */ /* 0x000fea0003800000 */
.L_x_42:
[----:B------:R-:W-:-:S00]  /*8210*/  BRA `(.L_x_42) ;  /* 0xfffffffc00fc7947 */ /* 0x000fc0000383ffff */
[----:B------:R-:W-:-:S00]  /*8220*/  NOP ;  /* 0x0000000000007918 */ /* 0x000fc00000000000 */
        /* <DEDUP_REMOVED lines=13> */
.L_x_43:


//--------------------- .nv.shared.reserved.0     --------------------------
	.section	.nv.shared.reserved.0,"aw",@nobits
	.weak		__nv_reservedSMEM_offset_0_alias
	.size		__nv_reservedSMEM_offset_0_alias, 0, 64
	.other		__nv_reservedSMEM_offset_0_alias,@"STO_CUDA_RESERVED_SHARED STV_DEFAULT"
__nv_reservedSMEM_offset_0_alias:
	.zero		0
	.zero		64


//--------------------- .nv.constant0._Z11mine_kernelmPmPi --------------------------
	.section	.nv.constant0._Z11mine_kernelmPmPi,"a",@progbits
	.sectionflags	@""
	.align	4
.nv.constant0._Z11mine_kernelmPmPi:
	.zero		920


//--------------------- SYMBOLS --------------------------

	.type		.nv.reservedSmem.offset0,@object
	.size		.nv.reservedSmem.offset0,0x4
